//
// Generated by NVIDIA NVVM Compiler
//
// Compiler Build ID: CL-36424714
// Cuda compilation tools, release 13.0, V13.0.88
// Based on NVVM 20.0.0
//

.version 9.0
.target sm_100
.address_size 64

	// .globl	_Z11mean_kernelPKfPfii
.extern .func  (.param .b32 func_retval0) vprintf
(
	.param .b64 vprintf_param_0,
	.param .b64 vprintf_param_1
)
;
.extern .shared .align 16 .b8 shared_mem[];
.global .align 1 .b8 $str[15] = {77, 101, 97, 110, 91, 37, 100, 93, 32, 61, 32, 37, 102, 10};
.global .align 1 .b8 $str$1[19] = {86, 97, 114, 105, 97, 110, 99, 101, 91, 37, 100, 93, 32, 61, 32, 37, 102, 10};
.global .align 1 .b8 $str$2[25] = {78, 111, 114, 109, 97, 108, 105, 122, 101, 100, 91, 37, 100, 44, 32, 37, 100, 93, 32, 61, 32, 37, 102, 10};

.visible .entry _Z11mean_kernelPKfPfii(
	.param .u64 .ptr .align 1 _Z11mean_kernelPKfPfii_param_0,
	.param .u64 .ptr .align 1 _Z11mean_kernelPKfPfii_param_1,
	.param .u32 _Z11mean_kernelPKfPfii_param_2,
	.param .u32 _Z11mean_kernelPKfPfii_param_3
)
{
	.local .align 16 .b8 	__local_depot0[16];
	.reg .b64 	%SP;
	.reg .b64 	%SPL;
	.reg .pred 	%p<7>;
	.reg .b32 	%r<21>;
	.reg .b32 	%f<15>;
	.reg .b64 	%rd<13>;
	.reg .b64 	%fd<2>;

	mov.u64 	%SPL, __local_depot0;
	cvta.local.u64 	%SP, %SPL;
	ld.param.u64 	%rd2, [_Z11mean_kernelPKfPfii_param_0];
	ld.param.u64 	%rd3, [_Z11mean_kernelPKfPfii_param_1];
	ld.param.u32 	%r10, [_Z11mean_kernelPKfPfii_param_2];
	ld.param.u32 	%r11, [_Z11mean_kernelPKfPfii_param_3];
	mov.u32 	%r1, %ctaid.x;
	mov.u32 	%r2, %tid.x;
	setp.ge.s32 	%p1, %r2, %r10;
	mov.f32 	%f14, 0f00000000;
	@%p1 bra 	$L__BB0_3;
	mov.u32 	%r3, %ntid.x;
	cvta.to.global.u64 	%rd1, %rd2;
	mov.f32 	%f14, 0f00000000;
	mov.u32 	%r19, %r2;
$L__BB0_2:
	mad.lo.s32 	%r12, %r19, %r11, %r1;
	mul.wide.s32 	%rd4, %r12, 4;
	add.s64 	%rd5, %rd1, %rd4;
	ld.global.f32 	%f6, [%rd5];
	add.f32 	%f14, %f14, %f6;
	add.s32 	%r19, %r19, %r3;
	setp.lt.s32 	%p2, %r19, %r10;
	@%p2 bra 	$L__BB0_2;
$L__BB0_3:
	shl.b32 	%r13, %r2, 2;
	mov.u32 	%r14, shared_mem;
	add.s32 	%r6, %r14, %r13;
	st.shared.f32 	[%r6], %f14;
	bar.sync 	0;
	mov.u32 	%r20, %ntid.x;
	setp.lt.u32 	%p3, %r20, 2;
	@%p3 bra 	$L__BB0_7;
$L__BB0_4:
	shr.u32 	%r9, %r20, 1;
	setp.ge.u32 	%p4, %r2, %r9;
	@%p4 bra 	$L__BB0_6;
	shl.b32 	%r15, %r9, 2;
	add.s32 	%r16, %r6, %r15;
	ld.shared.f32 	%f7, [%r16];
	ld.shared.f32 	%f8, [%r6];
	add.f32 	%f9, %f7, %f8;
	st.shared.f32 	[%r6], %f9;
$L__BB0_6:
	bar.sync 	0;
	setp.gt.u32 	%p5, %r20, 3;
	mov.u32 	%r20, %r9;
	@%p5 bra 	$L__BB0_4;
$L__BB0_7:
	setp.ne.s32 	%p6, %r2, 0;
	@%p6 bra 	$L__BB0_9;
	add.u64 	%rd6, %SP, 0;
	add.u64 	%rd7, %SPL, 0;
	ld.shared.f32 	%f10, [shared_mem];
	cvt.rn.f32.s32 	%f11, %r10;
	div.rn.f32 	%f12, %f10, %f11;
	cvta.to.global.u64 	%rd8, %rd3;
	mul.wide.u32 	%rd9, %r1, 4;
	add.s64 	%rd10, %rd8, %rd9;
	st.global.f32 	[%rd10], %f12;
	cvt.f64.f32 	%fd1, %f12;
	st.local.u32 	[%rd7], %r1;
	st.local.f64 	[%rd7+8], %fd1;
	mov.u64 	%rd11, $str;
	cvta.global.u64 	%rd12, %rd11;
	{ // callseq 0, 0
	.param .b64 param0;
	st.param.b64 	[param0], %rd12;
	.param .b64 param1;
	st.param.b64 	[param1], %rd6;
	.param .b32 retval0;
	call.uni (retval0), 
	vprintf, 
	(
	param0, 
	param1
	);
	ld.param.b32 	%r17, [retval0];
	} // callseq 0
$L__BB0_9:
	ret;

}
	// .globl	_Z15variance_kernelPKfS0_Pfii
.visible .entry _Z15variance_kernelPKfS0_Pfii(
	.param .u64 .ptr .align 1 _Z15variance_kernelPKfS0_Pfii_param_0,
	.param .u64 .ptr .align 1 _Z15variance_kernelPKfS0_Pfii_param_1,
	.param .u64 .ptr .align 1 _Z15variance_kernelPKfS0_Pfii_param_2,
	.param .u32 _Z15variance_kernelPKfS0_Pfii_param_3,
	.param .u32 _Z15variance_kernelPKfS0_Pfii_param_4
)
{
	.local .align 16 .b8 	__local_depot1[16];
	.reg .b64 	%SP;
	.reg .b64 	%SPL;
	.reg .pred 	%p<7>;
	.reg .b32 	%r<21>;
	.reg .b32 	%f<17>;
	.reg .b64 	%rd<17>;
	.reg .b64 	%fd<2>;

	mov.u64 	%SPL, __local_depot1;
	cvta.local.u64 	%SP, %SPL;
	ld.param.u64 	%rd2, [_Z15variance_kernelPKfS0_Pfii_param_0];
	ld.param.u64 	%rd3, [_Z15variance_kernelPKfS0_Pfii_param_1];
	ld.param.u64 	%rd4, [_Z15variance_kernelPKfS0_Pfii_param_2];
	ld.param.u32 	%r10, [_Z15variance_kernelPKfS0_Pfii_param_3];
	ld.param.u32 	%r11, [_Z15variance_kernelPKfS0_Pfii_param_4];
	mov.u32 	%r1, %ctaid.x;
	mov.u32 	%r2, %tid.x;
	setp.ge.s32 	%p1, %r2, %r10;
	mov.f32 	%f16, 0f00000000;
	@%p1 bra 	$L__BB1_3;
	cvta.to.global.u64 	%rd5, %rd3;
	mul.wide.u32 	%rd6, %r1, 4;
	add.s64 	%rd7, %rd5, %rd6;
	ld.global.f32 	%f1, [%rd7];
	mov.u32 	%r3, %ntid.x;
	cvta.to.global.u64 	%rd1, %rd2;
	mov.f32 	%f16, 0f00000000;
	mov.u32 	%r19, %r2;
$L__BB1_2:
	mad.lo.s32 	%r12, %r19, %r11, %r1;
	mul.wide.s32 	%rd8, %r12, 4;
	add.s64 	%rd9, %rd1, %rd8;
	ld.global.f32 	%f7, [%rd9];
	sub.f32 	%f8, %f7, %f1;
	fma.rn.f32 	%f16, %f8, %f8, %f16;
	add.s32 	%r19, %r19, %r3;
	setp.lt.s32 	%p2, %r19, %r10;
	@%p2 bra 	$L__BB1_2;
$L__BB1_3:
	shl.b32 	%r13, %r2, 2;
	mov.u32 	%r14, shared_mem;
	add.s32 	%r6, %r14, %r13;
	st.shared.f32 	[%r6], %f16;
	bar.sync 	0;
	mov.u32 	%r20, %ntid.x;
	setp.lt.u32 	%p3, %r20, 2;
	@%p3 bra 	$L__BB1_7;
$L__BB1_4:
	shr.u32 	%r9, %r20, 1;
	setp.ge.u32 	%p4, %r2, %r9;
	@%p4 bra 	$L__BB1_6;
	shl.b32 	%r15, %r9, 2;
	add.s32 	%r16, %r6, %r15;
	ld.shared.f32 	%f9, [%r16];
	ld.shared.f32 	%f10, [%r6];
	add.f32 	%f11, %f9, %f10;
	st.shared.f32 	[%r6], %f11;
$L__BB1_6:
	bar.sync 	0;
	setp.gt.u32 	%p5, %r20, 3;
	mov.u32 	%r20, %r9;
	@%p5 bra 	$L__BB1_4;
$L__BB1_7:
	setp.ne.s32 	%p6, %r2, 0;
	@%p6 bra 	$L__BB1_9;
	add.u64 	%rd10, %SP, 0;
	add.u64 	%rd11, %SPL, 0;
	ld.shared.f32 	%f12, [shared_mem];
	cvt.rn.f32.s32 	%f13, %r10;
	div.rn.f32 	%f14, %f12, %f13;
	cvta.to.global.u64 	%rd12, %rd4;
	mul.wide.u32 	%rd13, %r1, 4;
	add.s64 	%rd14, %rd12, %rd13;
	st.global.f32 	[%rd14], %f14;
	cvt.f64.f32 	%fd1, %f14;
	st.local.u32 	[%rd11], %r1;
	st.local.f64 	[%rd11+8], %fd1;
	mov.u64 	%rd15, $str$1;
	cvta.global.u64 	%rd16, %rd15;
	{ // callseq 1, 0
	.param .b64 param0;
	st.param.b64 	[param0], %rd16;
	.param .b64 param1;
	st.param.b64 	[param1], %rd10;
	.param .b32 retval0;
	call.uni (retval0), 
	vprintf, 
	(
	param0, 
	param1
	);
	ld.param.b32 	%r17, [retval0];
	} // callseq 1
$L__BB1_9:
	ret;

}
	// .globl	_Z16apply_batch_normPfPKfS1_S1_S1_fii
.visible .entry _Z16apply_batch_normPfPKfS1_S1_S1_fii(
	.param .u64 .ptr .align 1 _Z16apply_batch_normPfPKfS1_S1_S1_fii_param_0,
	.param .u64 .ptr .align 1 _Z16apply_batch_normPfPKfS1_S1_S1_fii_param_1,
	.param .u64 .ptr .align 1 _Z16apply_batch_normPfPKfS1_S1_S1_fii_param_2,
	.param .u64 .ptr .align 1 _Z16apply_batch_normPfPKfS1_S1_S1_fii_param_3,
	.param .u64 .ptr .align 1 _Z16apply_batch_normPfPKfS1_S1_S1_fii_param_4,
	.param .f32 _Z16apply_batch_normPfPKfS1_S1_S1_fii_param_5,
	.param .u32 _Z16apply_batch_normPfPKfS1_S1_S1_fii_param_6,
	.param .u32 _Z16apply_batch_normPfPKfS1_S1_S1_fii_param_7
)
{
	.local .align 16 .b8 	__local_depot2[16];
	.reg .b64 	%SP;
	.reg .b64 	%SPL;
	.reg .pred 	%p<2>;
	.reg .b32 	%r<13>;
	.reg .b32 	%f<12>;
	.reg .b64 	%rd<23>;
	.reg .b64 	%fd<2>;

	mov.u64 	%SPL, __local_depot2;
	cvta.local.u64 	%SP, %SPL;
	ld.param.u64 	%rd2, [_Z16apply_batch_normPfPKfS1_S1_S1_fii_param_1];
	ld.param.u64 	%rd3, [_Z16apply_batch_normPfPKfS1_S1_S1_fii_param_2];
	ld.param.u64 	%rd4, [_Z16apply_batch_normPfPKfS1_S1_S1_fii_param_3];
	ld.param.u64 	%rd5, [_Z16apply_batch_normPfPKfS1_S1_S1_fii_param_4];
	ld.param.f32 	%f1, [_Z16apply_batch_normPfPKfS1_S1_S1_fii_param_5];
	ld.param.u32 	%r3, [_Z16apply_batch_normPfPKfS1_S1_S1_fii_param_6];
	ld.param.u32 	%r2, [_Z16apply_batch_normPfPKfS1_S1_S1_fii_param_7];
	mov.u32 	%r4, %ctaid.x;
	mov.u32 	%r5, %ntid.x;
	mov.u32 	%r6, %tid.x;
	mad.lo.s32 	%r1, %r4, %r5, %r6;
	mul.lo.s32 	%r7, %r2, %r3;
	setp.ge.s32 	%p1, %r1, %r7;
	@%p1 bra 	$L__BB2_2;
	ld.param.u64 	%rd22, [_Z16apply_batch_normPfPKfS1_S1_S1_fii_param_0];
	add.u64 	%rd6, %SP, 0;
	add.u64 	%rd7, %SPL, 0;
	cvta.to.global.u64 	%rd8, %rd22;
	cvta.to.global.u64 	%rd9, %rd2;
	cvta.to.global.u64 	%rd10, %rd3;
	cvta.to.global.u64 	%rd11, %rd4;
	cvta.to.global.u64 	%rd12, %rd5;
	div.s32 	%r8, %r1, %r2;
	mul.lo.s32 	%r9, %r8, %r2;
	sub.s32 	%r10, %r1, %r9;
	mul.wide.s32 	%rd13, %r1, 4;
	add.s64 	%rd14, %rd8, %rd13;
	ld.global.f32 	%f2, [%rd14];
	mul.wide.s32 	%rd15, %r10, 4;
	add.s64 	%rd16, %rd9, %rd15;
	ld.global.f32 	%f3, [%rd16];
	sub.f32 	%f4, %f2, %f3;
	add.s64 	%rd17, %rd10, %rd15;
	ld.global.f32 	%f5, [%rd17];
	add.f32 	%f6, %f1, %f5;
	sqrt.rn.f32 	%f7, %f6;
	div.rn.f32 	%f8, %f4, %f7;
	add.s64 	%rd18, %rd11, %rd15;
	ld.global.f32 	%f9, [%rd18];
	add.s64 	%rd19, %rd12, %rd15;
	ld.global.f32 	%f10, [%rd19];
	fma.rn.f32 	%f11, %f9, %f8, %f10;
	st.global.f32 	[%rd14], %f11;
	cvt.f64.f32 	%fd1, %f11;
	st.local.v2.u32 	[%rd7], {%r8, %r10};
	st.local.f64 	[%rd7+8], %fd1;
	mov.u64 	%rd20, $str$2;
	cvta.global.u64 	%rd21, %rd20;
	{ // callseq 2, 0
	.param .b64 param0;
	st.param.b64 	[param0], %rd21;
	.param .b64 param1;
	st.param.b64 	[param1], %rd6;
	.param .b32 retval0;
	call.uni (retval0), 
	vprintf, 
	(
	param0, 
	param1
	);
	ld.param.b32 	%r11, [retval0];
	} // callseq 2
$L__BB2_2:
	ret;

}


// ===== COMPILED SASS (sm_100) =====

	.target	sm_100

	.elftype	@"ET_EXEC"


//--------------------- .note.nv.tkinfo           --------------------------
	.section	.note.nv.tkinfo,"",@"SHT_NOTE"
	.sectionflags	@"SHF_NOTE_NV_TKINFO"
	.tkinfo
        /*0018*/ 	.word	0x00000002
        /*0030*/ 	.string	""
        /*0030*/ 	.string	"ptxas"
        /*0030*/ 	.string	"Cuda compilation tools, release 13.0, V13.0.88"
        /*0030*/ 	.string	"Build cuda_13.0.r13.0/compiler.36424714_0"
        /*0030*/ 	.string	"-arch sm_100 -m 64 "



//--------------------- .note.nv.cuinfo           --------------------------
	.section	.note.nv.cuinfo,"",@"SHT_NOTE"
	.sectionflags	@"SHF_NOTE_NV_CUINFO"
        /*0018*/ 	.short	0x0002
        /*001a*/ 	.short	0x0064
        /*001c*/ 	.short	0x0082
	.zero		2


//--------------------- .nv.info                  --------------------------
	.section	.nv.info,"",@"SHT_CUDA_INFO"
	.align	4


	//----- nvinfo : EIATTR_REGCOUNT
	.align		4
        /*0000*/ 	.byte	0x04, 0x2f
        /*0002*/ 	.short	(.L_4 - .L_3)
	.align		4
.L_3:
        /*0004*/ 	.word	index@(_Z11mean_kernelPKfPfii)
        /*0008*/ 	.word	0x00000018


	//----- nvinfo : EIATTR_FRAME_SIZE
	.align		4
.L_4:
        /*000c*/ 	.byte	0x04, 0x11
        /*000e*/ 	.short	(.L_6 - .L_5)
	.align		4
.L_5:
        /*0010*/ 	.word	index@($__internal_3_$__cuda_sm3x_div_rn_noftz_f32_slowpath)
        /*0014*/ 	.word	0x00000010


	//----- nvinfo : EIATTR_FRAME_SIZE
	.align		4
.L_6:
        /*0018*/ 	.byte	0x04, 0x11
        /*001a*/ 	.short	(.L_8 - .L_7)
	.align		4
.L_7:
        /*001c*/ 	.word	index@(_Z11mean_kernelPKfPfii)
        /*0020*/ 	.word	0x00000010


	//----- nvinfo : EIATTR_REGCOUNT
	.align		4
.L_8:
        /*0024*/ 	.byte	0x04, 0x2f
        /*0026*/ 	.short	(.L_10 - .L_9)
	.align		4
.L_9:
        /*0028*/ 	.word	index@(_Z15variance_kernelPKfS0_Pfii)
        /*002c*/ 	.word	0x00000018


	//----- nvinfo : EIATTR_FRAME_SIZE
	.align		4
.L_10:
        /*0030*/ 	.byte	0x04, 0x11
        /*0032*/ 	.short	(.L_12 - .L_11)
	.align		4
.L_11:
        /*0034*/ 	.word	index@($__internal_2_$__cuda_sm3x_div_rn_noftz_f32_slowpath)
        /*0038*/ 	.word	0x00000010


	//----- nvinfo : EIATTR_FRAME_SIZE
	.align		4
.L_12:
        /*003c*/ 	.byte	0x04, 0x11
        /*003e*/ 	.short	(.L_14 - .L_13)
	.align		4
.L_13:
        /*0040*/ 	.word	index@(_Z15variance_kernelPKfS0_Pfii)
        /*0044*/ 	.word	0x00000010


	//----- nvinfo : EIATTR_REGCOUNT
	.align		4
.L_14:
        /*0048*/ 	.byte	0x04, 0x2f
        /*004a*/ 	.short	(.L_16 - .L_15)
	.align		4
.L_15:
        /*004c*/ 	.word	index@(_Z16apply_batch_normPfPKfS1_S1_S1_fii)
        /*0050*/ 	.word	0x00000018


	//----- nvinfo : EIATTR_FRAME_SIZE
	.align		4
.L_16:
        /*0054*/ 	.byte	0x04, 0x11
        /*0056*/ 	.short	(.L_18 - .L_17)
	.align		4
.L_17:
        /*0058*/ 	.word	index@($__internal_1_$__cuda_sm3x_div_rn_noftz_f32_slowpath)
        /*005c*/ 	.word	0x00000010


	//----- nvinfo : EIATTR_FRAME_SIZE
	.align		4
.L_18:
        /*0060*/ 	.byte	0x04, 0x11
        /*0062*/ 	.short	(.L_20 - .L_19)
	.align		4
.L_19:
        /*0064*/ 	.word	index@($__internal_0_$__cuda_sm20_sqrt_rn_f32_slowpath)
        /*0068*/ 	.word	0x00000010


	//----- nvinfo : EIATTR_FRAME_SIZE
	.align		4
.L_20:
        /*006c*/ 	.byte	0x04, 0x11
        /*006e*/ 	.short	(.L_22 - .L_21)
	.align		4
.L_21:
        /*0070*/ 	.word	index@(_Z16apply_batch_normPfPKfS1_S1_S1_fii)
        /*0074*/ 	.word	0x00000010


	//----- nvinfo : EIATTR_MIN_STACK_SIZE
	.align		4
.L_22:
        /*0078*/ 	.byte	0x04, 0x12
        /*007a*/ 	.short	(.L_24 - .L_23)
	.align		4
.L_23:
        /*007c*/ 	.word	index@(_Z16apply_batch_normPfPKfS1_S1_S1_fii)
        /*0080*/ 	.word	0x00000010


	//----- nvinfo : EIATTR_MIN_STACK_SIZE
	.align		4
.L_24:
        /*0084*/ 	.byte	0x04, 0x12
        /*0086*/ 	.short	(.L_26 - .L_25)
	.align		4
.L_25:
        /*0088*/ 	.word	index@(_Z15variance_kernelPKfS0_Pfii)
        /*008c*/ 	.word	0x00000010


	//----- nvinfo : EIATTR_MIN_STACK_SIZE
	.align		4
.L_26:
        /*0090*/ 	.byte	0x04, 0x12
        /*0092*/ 	.short	(.L_28 - .L_27)
	.align		4
.L_27:
        /*0094*/ 	.word	index@(_Z11mean_kernelPKfPfii)
        /*0098*/ 	.word	0x00000010
.L_28:


//--------------------- .nv.compat                --------------------------
	.section	.nv.compat,"",@"SHT_CUDA_COMPAT_INFO"
	.align	4
        /*0000*/ 	.byte	0x02, 0x09, 0x00, 0x00, 0x02, 0x02, 0x01, 0x00, 0x02, 0x05, 0x05, 0x00, 0x03, 0x07, 0x01, 0x01
        /*0010*/ 	.byte	0x02, 0x03, 0x00, 0x00, 0x02, 0x06, 0x01, 0x00, 0x04, 0x0b, 0x08, 0x00, 0x01, 0x00, 0x00, 0x00
        /*0020*/ 	.byte	0x00, 0x00, 0x00, 0x00


//--------------------- .nv.info._Z16apply_batch_normPfPKfS1_S1_S1_fii --------------------------
	.section	.nv.info._Z16apply_batch_normPfPKfS1_S1_S1_fii,"",@"SHT_CUDA_INFO"
	.sectionflags	@""
	.align	4


	//----- nvinfo : EIATTR_CUDA_API_VERSION
	.align		4
        /*0000*/ 	.byte	0x04, 0x37
        /*0002*/ 	.short	(.L_30 - .L_29)
.L_29:
        /*0004*/ 	.word	0x00000082


	//----- nvinfo : EIATTR_KPARAM_INFO
	.align		4
.L_30:
        /*0008*/ 	.byte	0x04, 0x17
        /*000a*/ 	.short	(.L_32 - .L_31)
.L_31:
        /*000c*/ 	.word	0x00000000
        /*0010*/ 	.short	0x0007
        /*0012*/ 	.short	0x0030
        /*0014*/ 	.byte	0x00, 0xf0, 0x11, 0x00


	//----- nvinfo : EIATTR_KPARAM_INFO
	.align		4
.L_32:
        /*0018*/ 	.byte	0x04, 0x17
        /*001a*/ 	.short	(.L_34 - .L_33)
.L_33:
        /*001c*/ 	.word	0x00000000
        /*0020*/ 	.short	0x0006
        /*0022*/ 	.short	0x002c
        /*0024*/ 	.byte	0x00, 0xf0, 0x11, 0x00


	//----- nvinfo : EIATTR_KPARAM_INFO
	.align		4
.L_34:
        /*0028*/ 	.byte	0x04, 0x17
        /*002a*/ 	.short	(.L_36 - .L_35)
.L_35:
        /*002c*/ 	.word	0x00000000
        /*0030*/ 	.short	0x0005
        /*0032*/ 	.short	0x0028
        /*0034*/ 	.byte	0x00, 0xf0, 0x11, 0x00


	//----- nvinfo : EIATTR_KPARAM_INFO
	.align		4
.L_36:
        /*0038*/ 	.byte	0x04, 0x17
        /*003a*/ 	.short	(.L_38 - .L_37)
.L_37:
        /*003c*/ 	.word	0x00000000
        /*0040*/ 	.short	0x0004
        /*0042*/ 	.short	0x0020
        /*0044*/ 	.byte	0x00, 0xf5, 0x21, 0x00


	//----- nvinfo : EIATTR_KPARAM_INFO
	.align		4
.L_38:
        /*0048*/ 	.byte	0x04, 0x17
        /*004a*/ 	.short	(.L_40 - .L_39)
.L_39:
        /*004c*/ 	.word	0x00000000
        /*0050*/ 	.short	0x0003
        /*0052*/ 	.short	0x0018
        /*0054*/ 	.byte	0x00, 0xf5, 0x21, 0x00


	//----- nvinfo : EIATTR_KPARAM_INFO
	.align		4
.L_40:
        /*0058*/ 	.byte	0x04, 0x17
        /*005a*/ 	.short	(.L_42 - .L_41)
.L_41:
        /*005c*/ 	.word	0x00000000
        /*0060*/ 	.short	0x0002
        /*0062*/ 	.short	0x0010
        /*0064*/ 	.byte	0x00, 0xf5, 0x21, 0x00


	//----- nvinfo : EIATTR_KPARAM_INFO
	.align		4
.L_42:
        /*0068*/ 	.byte	0x04, 0x17
        /*006a*/ 	.short	(.L_44 - .L_43)
.L_43:
        /*006c*/ 	.word	0x00000000
        /*0070*/ 	.short	0x0001
        /*0072*/ 	.short	0x0008
        /*0074*/ 	.byte	0x00, 0xf5, 0x21, 0x00


	//----- nvinfo : EIATTR_KPARAM_INFO
	.align		4
.L_44:
        /*0078*/ 	.byte	0x04, 0x17
        /*007a*/ 	.short	(.L_46 - .L_45)
.L_45:
        /*007c*/ 	.word	0x00000000
        /*0080*/ 	.short	0x0000
        /*0082*/ 	.short	0x0000
        /*0084*/ 	.byte	0x00, 0xf5, 0x21, 0x00


	//----- nvinfo : EIATTR_SPARSE_MMA_MASK
	.align		4
.L_46:
        /*0088*/ 	.byte	0x03, 0x50
        /*008a*/ 	.short	0x0000


	//----- nvinfo : EIATTR_MAXREG_COUNT
	.align		4
        /*008c*/ 	.byte	0x03, 0x1b
        /*008e*/ 	.short	0x00ff


	//----- nvinfo : EIATTR_EXTERNS
	.align		4
        /*0090*/ 	.byte	0x04, 0x0f
        /*0092*/ 	.short	(.L_48 - .L_47)


	//   ....[0]....
	.align		4
.L_47:
        /*0094*/ 	.word	index@(vprintf)


	//----- nvinfo : EIATTR_MERCURY_ISA_VERSION
	.align		4
.L_48:
        /*0098*/ 	.byte	0x03, 0x5f
        /*009a*/ 	.short	0x0101


	//----- nvinfo : EIATTR_VRC_CTA_INIT_COUNT
	.align		4
        /*009c*/ 	.byte	0x02, 0x4a
	.zero		1
	.zero		1


	//----- nvinfo : EIATTR_SYSCALL_OFFSETS
	.align		4
        /*00a0*/ 	.byte	0x04, 0x46
        /*00a2*/ 	.short	(.L_50 - .L_49)


	//   ....[0]....
.L_49:
        /*00a4*/ 	.word	0x00000610


	//----- nvinfo : EIATTR_EXIT_INSTR_OFFSETS
	.align		4
.L_50:
        /*00a8*/ 	.byte	0x04, 0x1c
        /*00aa*/ 	.short	(.L_52 - .L_51)


	//   ....[0]....
.L_51:
        /*00ac*/ 	.word	0x000000e0


	//   ....[1]....
        /*00b0*/ 	.word	0x00000620


	//----- nvinfo : EIATTR_CRS_STACK_SIZE
	.align		4
.L_52:
        /*00b4*/ 	.byte	0x04, 0x1e
        /*00b6*/ 	.short	(.L_54 - .L_53)
.L_53:
        /*00b8*/ 	.word	0x00000000


	//----- nvinfo : EIATTR_CBANK_PARAM_SIZE
	.align		4
.L_54:
        /*00bc*/ 	.byte	0x03, 0x19
        /*00be*/ 	.short	0x0034


	//----- nvinfo : EIATTR_PARAM_CBANK
	.align		4
        /*00c0*/ 	.byte	0x04, 0x0a
        /*00c2*/ 	.short	(.L_56 - .L_55)
	.align		4
.L_55:
        /*00c4*/ 	.word	index@(.nv.constant0._Z16apply_batch_normPfPKfS1_S1_S1_fii)
        /*00c8*/ 	.short	0x0380
        /*00ca*/ 	.short	0x0034


	//----- nvinfo : EIATTR_SW_WAR
	.align		4
.L_56:
        /*00cc*/ 	.byte	0x04, 0x36
        /*00ce*/ 	.short	(.L_58 - .L_57)
.L_57:
        /*00d0*/ 	.word	0x00000008
.L_58:


//--------------------- .nv.info._Z15variance_kernelPKfS0_Pfii --------------------------
	.section	.nv.info._Z15variance_kernelPKfS0_Pfii,"",@"SHT_CUDA_INFO"
	.sectionflags	@""
	.align	4


	//----- nvinfo : EIATTR_CUDA_API_VERSION
	.align		4
        /*0000*/ 	.byte	0x04, 0x37
        /*0002*/ 	.short	(.L_60 - .L_59)
.L_59:
        /*0004*/ 	.word	0x00000082


	//----- nvinfo : EIATTR_KPARAM_INFO
	.align		4
.L_60:
        /*0008*/ 	.byte	0x04, 0x17
        /*000a*/ 	.short	(.L_62 - .L_61)
.L_61:
        /*000c*/ 	.word	0x00000000
        /*0010*/ 	.short	0x0004
        /*0012*/ 	.short	0x001c
        /*0014*/ 	.byte	0x00, 0xf0, 0x11, 0x00


	//----- nvinfo : EIATTR_KPARAM_INFO
	.align		4
.L_62:
        /*0018*/ 	.byte	0x04, 0x17
        /*001a*/ 	.short	(.L_64 - .L_63)
.L_63:
        /*001c*/ 	.word	0x00000000
        /*0020*/ 	.short	0x0003
        /*0022*/ 	.short	0x0018
        /*0024*/ 	.byte	0x00, 0xf0, 0x11, 0x00


	//----- nvinfo : EIATTR_KPARAM_INFO
	.align		4
.L_64:
        /*0028*/ 	.byte	0x04, 0x17
        /*002a*/ 	.short	(.L_66 - .L_65)
.L_65:
        /*002c*/ 	.word	0x00000000
        /*0030*/ 	.short	0x0002
        /*0032*/ 	.short	0x0010
        /*0034*/ 	.byte	0x00, 0xf5, 0x21, 0x00


	//----- nvinfo : EIATTR_KPARAM_INFO
	.align		4
.L_66:
        /*0038*/ 	.byte	0x04, 0x17
        /*003a*/ 	.short	(.L_68 - .L_67)
.L_67:
        /*003c*/ 	.word	0x00000000
        /*0040*/ 	.short	0x0001
        /*0042*/ 	.short	0x0008
        /*0044*/ 	.byte	0x00, 0xf5, 0x21, 0x00


	//----- nvinfo : EIATTR_KPARAM_INFO
	.align		4
.L_68:
        /*0048*/ 	.byte	0x04, 0x17
        /*004a*/ 	.short	(.L_70 - .L_69)
.L_69:
        /*004c*/ 	.word	0x00000000
        /*0050*/ 	.short	0x0000
        /*0052*/ 	.short	0x0000
        /*0054*/ 	.byte	0x00, 0xf5, 0x21, 0x00


	//----- nvinfo : EIATTR_SPARSE_MMA_MASK
	.align		4
.L_70:
        /*0058*/ 	.byte	0x03, 0x50
        /*005a*/ 	.short	0x0000


	//----- nvinfo : EIATTR_MAXREG_COUNT
	.align		4
        /*005c*/ 	.byte	0x03, 0x1b
        /*005e*/ 	.short	0x00ff


	//----- nvinfo : EIATTR_NUM_BARRIERS
	.align		4
        /*0060*/ 	.byte	0x02, 0x4c
        /*0062*/ 	.byte	0x01
	.zero		1


	//----- nvinfo : EIATTR_EXTERNS
	.align		4
        /*0064*/ 	.byte	0x04, 0x0f
        /*0066*/ 	.short	(.L_72 - .L_71)


	//   ....[0]....
	.align		4
.L_71:
        /*0068*/ 	.word	index@(vprintf)


	//----- nvinfo : EIATTR_MERCURY_ISA_VERSION
	.align		4
.L_72:
        /*006c*/ 	.byte	0x03, 0x5f
        /*006e*/ 	.short	0x0101


	//----- nvinfo : EIATTR_VRC_CTA_INIT_COUNT
	.align		4
        /*0070*/ 	.byte	0x02, 0x4a
	.zero		1
	.zero		1


	//----- nvinfo : EIATTR_SYSCALL_OFFSETS
	.align		4
        /*0074*/ 	.byte	0x04, 0x46
        /*0076*/ 	.short	(.L_74 - .L_73)


	//   ....[0]....
.L_73:
        /*0078*/ 	.word	0x00000530


	//----- nvinfo : EIATTR_EXIT_INSTR_OFFSETS
	.align		4
.L_74:
        /*007c*/ 	.byte	0x04, 0x1c
        /*007e*/ 	.short	(.L_76 - .L_75)


	//   ....[0]....
.L_75:
        /*0080*/ 	.word	0x00000350


	//   ....[1]....
        /*0084*/ 	.word	0x00000540


	//----- nvinfo : EIATTR_CRS_STACK_SIZE
	.align		4
.L_76:
        /*0088*/ 	.byte	0x04, 0x1e
        /*008a*/ 	.short	(.L_78 - .L_77)
.L_77:
        /*008c*/ 	.word	0x00000000


	//----- nvinfo : EIATTR_CBANK_PARAM_SIZE
	.align		4
.L_78:
        /*0090*/ 	.byte	0x03, 0x19
        /*0092*/ 	.short	0x0020


	//----- nvinfo : EIATTR_PARAM_CBANK
	.align		4
        /*0094*/ 	.byte	0x04, 0x0a
        /*0096*/ 	.short	(.L_80 - .L_79)
	.align		4
.L_79:
        /*0098*/ 	.word	index@(.nv.constant0._Z15variance_kernelPKfS0_Pfii)
        /*009c*/ 	.short	0x0380
        /*009e*/ 	.short	0x0020


	//----- nvinfo : EIATTR_SW_WAR
	.align		4
.L_80:
        /*00a0*/ 	.byte	0x04, 0x36
        /*00a2*/ 	.short	(.L_82 - .L_81)
.L_81:
        /*00a4*/ 	.word	0x00000008
.L_82:


//--------------------- .nv.info._Z11mean_kernelPKfPfii --------------------------
	.section	.nv.info._Z11mean_kernelPKfPfii,"",@"SHT_CUDA_INFO"
	.sectionflags	@""
	.align	4


	//----- nvinfo : EIATTR_CUDA_API_VERSION
	.align		4
        /*0000*/ 	.byte	0x04, 0x37
        /*0002*/ 	.short	(.L_84 - .L_83)
.L_83:
        /*0004*/ 	.word	0x00000082


	//----- nvinfo : EIATTR_KPARAM_INFO
	.align		4
.L_84:
        /*0008*/ 	.byte	0x04, 0x17
        /*000a*/ 	.short	(.L_86 - .L_85)
.L_85:
        /*000c*/ 	.word	0x00000000
        /*0010*/ 	.short	0x0003
        /*0012*/ 	.short	0x0014
        /*0014*/ 	.byte	0x00, 0xf0, 0x11, 0x00


	//----- nvinfo : EIATTR_KPARAM_INFO
	.align		4
.L_86:
        /*0018*/ 	.byte	0x04, 0x17
        /*001a*/ 	.short	(.L_88 - .L_87)
.L_87:
        /*001c*/ 	.word	0x00000000
        /*0020*/ 	.short	0x0002
        /*0022*/ 	.short	0x0010
        /*0024*/ 	.byte	0x00, 0xf0, 0x11, 0x00


	//----- nvinfo : EIATTR_KPARAM_INFO
	.align		4
.L_88:
        /*0028*/ 	.byte	0x04, 0x17
        /*002a*/ 	.short	(.L_90 - .L_89)
.L_89:
        /*002c*/ 	.word	0x00000000
        /*0030*/ 	.short	0x0001
        /*0032*/ 	.short	0x0008
        /*0034*/ 	.byte	0x00, 0xf5, 0x21, 0x00


	//----- nvinfo : EIATTR_KPARAM_INFO
	.align		4
.L_90:
        /*0038*/ 	.byte	0x04, 0x17
        /*003a*/ 	.short	(.L_92 - .L_91)
.L_91:
        /*003c*/ 	.word	0x00000000
        /*0040*/ 	.short	0x0000
        /*0042*/ 	.short	0x0000
        /*0044*/ 	.byte	0x00, 0xf5, 0x21, 0x00


	//----- nvinfo : EIATTR_SPARSE_MMA_MASK
	.align		4
.L_92:
        /*0048*/ 	.byte	0x03, 0x50
        /*004a*/ 	.short	0x0000


	//----- nvinfo : EIATTR_MAXREG_COUNT
	.align		4
        /*004c*/ 	.byte	0x03, 0x1b
        /*004e*/ 	.short	0x00ff


	//----- nvinfo : EIATTR_NUM_BARRIERS
	.align		4
        /*0050*/ 	.byte	0x02, 0x4c
        /*0052*/ 	.byte	0x01
	.zero		1


	//----- nvinfo : EIATTR_EXTERNS
	.align		4
        /*0054*/ 	.byte	0x04, 0x0f
        /*0056*/ 	.short	(.L_94 - .L_93)


	//   ....[0]....
	.align		4
.L_93:
        /*0058*/ 	.word	index@(vprintf)


	//----- nvinfo : EIATTR_MERCURY_ISA_VERSION
	.align		4
.L_94:
        /*005c*/ 	.byte	0x03, 0x5f
        /*005e*/ 	.short	0x0101


	//----- nvinfo : EIATTR_VRC_CTA_INIT_COUNT
	.align		4
        /*0060*/ 	.byte	0x02, 0x4a
	.zero		1
	.zero		1


	//----- nvinfo : EIATTR_SYSCALL_OFFSETS
	.align		4
        /*0064*/ 	.byte	0x04, 0x46
        /*0066*/ 	.short	(.L_96 - .L_95)


	//   ....[0]....
.L_95:
        /*0068*/ 	.word	0x000004f0


	//----- nvinfo : EIATTR_EXIT_INSTR_OFFSETS
	.align		4
.L_96:
        /*006c*/ 	.byte	0x04, 0x1c
        /*006e*/ 	.short	(.L_98 - .L_97)


	//   ....[0]....
.L_97:
        /*0070*/ 	.word	0x00000310


	//   ....[1]....
        /*0074*/ 	.word	0x00000500


	//----- nvinfo : EIATTR_CRS_STACK_SIZE
	.align		4
.L_98:
        /*0078*/ 	.byte	0x04, 0x1e
        /*007a*/ 	.short	(.L_100 - .L_99)
.L_99:
        /*007c*/ 	.word	0x00000000


	//----- nvinfo : EIATTR_CBANK_PARAM_SIZE
	.align		4
.L_100:
        /*0080*/ 	.byte	0x03, 0x19
        /*0082*/ 	.short	0x0018


	//----- nvinfo : EIATTR_PARAM_CBANK
	.align		4
        /*0084*/ 	.byte	0x04, 0x0a
        /*0086*/ 	.short	(.L_102 - .L_101)
	.align		4
.L_101:
        /*0088*/ 	.word	index@(.nv.constant0._Z11mean_kernelPKfPfii)
        /*008c*/ 	.short	0x0380
        /*008e*/ 	.short	0x0018


	//----- nvinfo : EIATTR_SW_WAR
	.align		4
.L_102:
        /*0090*/ 	.byte	0x04, 0x36
        /*0092*/ 	.short	(.L_104 - .L_103)
.L_103:
        /*0094*/ 	.word	0x00000008
.L_104:


//--------------------- .nv.callgraph             --------------------------
	.section	.nv.callgraph,"",@"SHT_CUDA_CALLGRAPH"
	.align	4
	.sectionentsize	8
	.align		4
        /*0000*/ 	.word	0x00000000
	.align		4
        /*0004*/ 	.word	0xffffffff
	.align		4
        /*0008*/ 	.word	index@(_Z16apply_batch_normPfPKfS1_S1_S1_fii)
	.align		4
        /*000c*/ 	.word	index@(vprintf)
	.align		4
        /*0010*/ 	.word	index@(_Z15variance_kernelPKfS0_Pfii)
	.align		4
        /*0014*/ 	.word	index@(vprintf)
	.align		4
        /*0018*/ 	.word	index@(_Z11mean_kernelPKfPfii)
	.align		4
        /*001c*/ 	.word	index@(vprintf)
	.align		4
        /*0020*/ 	.word	0x00000000
	.align		4
        /*0024*/ 	.word	0xfffffffe
	.align		4
        /*0028*/ 	.word	0x00000000
	.align		4
        /*002c*/ 	.word	0xfffffffd
	.align		4
        /*0030*/ 	.word	0x00000000
	.align		4
        /*0034*/ 	.word	0xfffffffc


//--------------------- .nv.constant4             --------------------------
	.section	.nv.constant4,"a",@progbits
	.align	8
	.align		8
.nv.constant4:
        /*0000*/ 	.dword	vprintf
	.align		8
        /*0008*/ 	.dword	$str
	.align		8
        /*0010*/ 	.dword	$str$1
	.align		8
        /*0018*/ 	.dword	$str$2


//--------------------- .text._Z16apply_batch_normPfPKfS1_S1_S1_fii --------------------------
	.section	.text._Z16apply_batch_normPfPKfS1_S1_S1_fii,"ax",@progbits
	.align	128
        .global         _Z16apply_batch_normPfPKfS1_S1_S1_fii
        .type           _Z16apply_batch_normPfPKfS1_S1_S1_fii,@function
        .size           _Z16apply_batch_normPfPKfS1_S1_S1_fii,(.L_x_52 - _Z16apply_batch_normPfPKfS1_S1_S1_fii)
        .other          _Z16apply_batch_normPfPKfS1_S1_S1_fii,@"STO_CUDA_ENTRY STV_DEFAULT"
_Z16apply_batch_normPfPKfS1_S1_S1_fii:
.text._Z16apply_batch_normPfPKfS1_S1_S1_fii:
[----:B------:R-:W0:Y:S01]  /*0000*/  LDC R1, c[0x0][0x37c] ;  /* 0x0000df00ff017b82 */ /* 0x000e220000000800 */
[----:B------:R-:W1:Y:S01]  /*0010*/  S2R R7, SR_TID.X ;  /* 0x0000000000077919 */ /* 0x000e620000002100 */
[----:B------:R-:W2:Y:S06]  /*0020*/  LDCU UR5, c[0x0][0x2fc] ;  /* 0x00005f80ff0577ac */ /* 0x000eac0008000800 */
[----:B------:R-:W1:Y:S01]  /*0030*/  S2UR UR6, SR_CTAID.X ;  /* 0x00000000000679c3 */ /* 0x000e620000002500 */
[----:B0-----:R-:W-:Y:S01]  /*0040*/  VIADD R1, R1, 0xfffffff0 ;  /* 0xfffffff001017836 */ /* 0x001fe20000000000 */
[----:B------:R-:W0:Y:S01]  /*0050*/  LDCU UR7, c[0x0][0x3ac] ;  /* 0x00007580ff0777ac */ /* 0x000e220008000800 */
[----:B------:R-:W3:Y:S05]  /*0060*/  LDCU UR4, c[0x0][0x2f8] ;  /* 0x00005f00ff0477ac */ /* 0x000eea0008000800 */
[----:B------:R-:W0:Y:S08]  /*0070*/  LDC R3, c[0x0][0x3b0] ;  /* 0x0000ec00ff037b82 */ /* 0x000e300000000800 */
[----:B------:R-:W1:Y:S01]  /*0080*/  LDC R8, c[0x0][0x360] ;  /* 0x0000d800ff087b82 */ /* 0x000e620000000800 */
[----:B---3--:R-:W-:Y:S01]  /*0090*/  IADD3 R6, P1, PT, R1, UR4, RZ ;  /* 0x0000000401067c10 */ /* 0x008fe2000ff3e0ff */
[----:B0-----:R-:W-:-:S02]  /*00a0*/  IMAD R5, R3, UR7, RZ ;  /* 0x0000000703057c24 */ /* 0x001fc4000f8e02ff */
[----:B-1----:R-:W-:Y:S02]  /*00b0*/  IMAD R8, R8, UR6, R7 ;  /* 0x0000000608087c24 */ /* 0x002fe4000f8e0207 */
[----:B--2---:R-:W-:-:S03]  /*00c0*/  IMAD.X R7, RZ, RZ, UR5, P1 ;  /* 0x00000005ff077e24 */ /* 0x004fc600088e06ff */
[----:B------:R-:W-:-:S13]  /*00d0*/  ISETP.GE.AND P0, PT, R8, R5, PT ;  /* 0x000000050800720c */ /* 0x000fda0003f06270 */
[----:B------:R-:W-:Y:S05]  /*00e0*/  @P0 EXIT ;  /* 0x000000000000094d */ /* 0x000fea0003800000 */
[----:B------:R-:W-:Y:S01]  /*00f0*/  IABS R9, R3 ;  /* 0x0000000300097213 */ /* 0x000fe20000000000 */
[----:B------:R-:W0:Y:S01]  /*0100*/  LDCU.64 UR4, c[0x0][0x358] ;  /* 0x00006b00ff0477ac */ /* 0x000e220008000a00 */
[----:B------:R-:W-:Y:S01]  /*0110*/  IABS R10, R8 ;  /* 0x00000008000a7213 */ /* 0x000fe20000000000 */
[----:B------:R-:W1:Y:S01]  /*0120*/  LDC.64 R12, c[0x0][0x388] ;  /* 0x0000e200ff0c7b82 */ /* 0x000e620000000a00 */
[----:B------:R-:W2:Y:S01]  /*0130*/  I2F.RP R0, R9 ;  /* 0x0000000900007306 */ /* 0x000ea20000209400 */
[----:B------:R-:W3:Y:S07]  /*0140*/  LDCU UR6, c[0x0][0x3a8] ;  /* 0x00007500ff0677ac */ /* 0x000eee0008000800 */
[----:B--2---:R-:W2:Y:S02]  /*0150*/  MUFU.RCP R0, R0 ;  /* 0x0000000000007308 */ /* 0x004ea40000001000 */
[----:B--2---:R-:W-:-:S06]  /*0160*/  VIADD R4, R0, 0xffffffe ;  /* 0x0ffffffe00047836 */ /* 0x004fcc0000000000 */
[----:B------:R2:W4:Y:S02]  /*0170*/  F2I.FTZ.U32.TRUNC.NTZ R5, R4 ;  /* 0x0000000400057305 */ /* 0x000524000021f000 */
[----:B--2---:R-:W-:Y:S01]  /*0180*/  IMAD.MOV.U32 R4, RZ, RZ, RZ ;  /* 0x000000ffff047224 */ /* 0x004fe200078e00ff */
[----:B----4-:R-:W-:-:S05]  /*0190*/  IADD3 R2, PT, PT, RZ, -R5, RZ ;  /* 0x80000005ff027210 */ /* 0x010fca0007ffe0ff */
[----:B------:R-:W-:-:S04]  /*01a0*/  IMAD R11, R2, R9, RZ ;  /* 0x00000009020b7224 */ /* 0x000fc800078e02ff */
[----:B------:R-:W-:-:S06]  /*01b0*/  IMAD.HI.U32 R5, R5, R11, R4 ;  /* 0x0000000b05057227 */ /* 0x000fcc00078e0004 */
[----:B------:R-:W-:Y:S02]  /*01c0*/  IMAD.HI.U32 R2, R5, R10, RZ ;  /* 0x0000000a05027227 */ /* 0x000fe400078e00ff */
[----:B------:R-:W2:Y:S02]  /*01d0*/  LDC.64 R4, c[0x0][0x380] ;  /* 0x0000e000ff047b82 */ /* 0x000ea40000000a00 */
[----:B------:R-:W-:-:S04]  /*01e0*/  IMAD.MOV R0, RZ, RZ, -R2 ;  /* 0x000000ffff007224 */ /* 0x000fc800078e0a02 */
[C---:B------:R-:W-:Y:S02]  /*01f0*/  IMAD R0, R9.reuse, R0, R10 ;  /* 0x0000000009007224 */ /* 0x040fe400078e020a */
[----:B------:R-:W4:Y:S03]  /*0200*/  LDC.64 R10, c[0x0][0x390] ;  /* 0x0000e400ff0a7b82 */ /* 0x000f260000000a00 */
[----:B------:R-:W-:-:S13]  /*0210*/  ISETP.GT.U32.AND P2, PT, R9, R0, PT ;  /* 0x000000000900720c */ /* 0x000fda0003f44070 */
[----:B------:R-:W-:Y:S01]  /*0220*/  @!P2 IMAD.IADD R0, R0, 0x1, -R9 ;  /* 0x000000010000a824 */ /* 0x000fe200078e0a09 */
[----:B------:R-:W-:Y:S02]  /*0230*/  @!P2 IADD3 R2, PT, PT, R2, 0x1, RZ ;  /* 0x000000010202a810 */ /* 0x000fe40007ffe0ff */
[----:B------:R-:W-:Y:S02]  /*0240*/  ISETP.NE.AND P2, PT, R3, RZ, PT ;  /* 0x000000ff0300720c */ /* 0x000fe40003f45270 */
[----:B------:R-:W-:Y:S02]  /*0250*/  ISETP.GE.U32.AND P0, PT, R0, R9, PT ;  /* 0x000000090000720c */ /* 0x000fe40003f06070 */
[----:B------:R-:W-:-:S04]  /*0260*/  LOP3.LUT R0, R8, R3, RZ, 0x3c, !PT ;  /* 0x0000000308007212 */ /* 0x000fc800078e3cff */
[----:B------:R-:W-:-:S07]  /*0270*/  ISETP.GE.AND P1, PT, R0, RZ, PT ;  /* 0x000000ff0000720c */ /* 0x000fce0003f26270 */
[----:B------:R-:W-:-:S06]  /*0280*/  @P0 VIADD R2, R2, 0x1 ;  /* 0x0000000102020836 */ /* 0x000fcc0000000000 */
[----:B------:R-:W-:Y:S01]  /*0290*/  @!P1 IMAD.MOV R2, RZ, RZ, -R2 ;  /* 0x000000ffff029224 */ /* 0x000fe200078e0a02 */
[----:B------:R-:W-:-:S05]  /*02a0*/  @!P2 LOP3.LUT R2, RZ, R3, RZ, 0x33, !PT ;  /* 0x00000003ff02a212 */ /* 0x000fca00078e33ff */
[----:B------:R-:W-:-:S04]  /*02b0*/  IMAD.MOV R0, RZ, RZ, -R2 ;  /* 0x000000ffff007224 */ /* 0x000fc800078e0a02 */
[----:B------:R-:W-:-:S04]  /*02c0*/  IMAD R3, R3, R0, R8 ;  /* 0x0000000003037224 */ /* 0x000fc800078e0208 */
[----:B----4-:R-:W-:-:S06]  /*02d0*/  IMAD.WIDE R10, R3, 0x4, R10 ;  /* 0x00000004030a7825 */ /* 0x010fcc00078e020a */
[----:B0-----:R-:W3:Y:S01]  /*02e0*/  LDG.E R10, desc[UR4][R10.64] ;  /* 0x000000040a0a7981 */ /* 0x001ee2000c1e1900 */
[----:B--2---:R-:W-:-:S04]  /*02f0*/  IMAD.WIDE R8, R8, 0x4, R4 ;  /* 0x0000000408087825 */ /* 0x004fc800078e0204 */
[----:B-1----:R-:W-:Y:S01]  /*0300*/  IMAD.WIDE R4, R3, 0x4, R12 ;  /* 0x0000000403047825 */ /* 0x002fe200078e020c */
[----:B------:R-:W2:Y:S05]  /*0310*/  LDG.E R0, desc[UR4][R8.64] ;  /* 0x0000000408007981 */ /* 0x000eaa000c1e1900 */
[----:B------:R3:W2:Y:S01]  /*0320*/  LDG.E R5, desc[UR4][R4.64] ;  /* 0x0000000404057981 */ /* 0x0006a2000c1e1900 */
[----:B------:R-:W-:Y:S01]  /*0330*/  BSSY.RECONVERGENT B0, `(.L_x_0) ;  /* 0x000000f000007945 */ /* 0x000fe20003800200 */
[----:B---3--:R-:W-:-:S04]  /*0340*/  FADD R4, R10, UR6 ;  /* 0x000000060a047e21 */ /* 0x008fc80008000000 */
[----:B------:R0:W1:Y:S01]  /*0350*/  MUFU.RSQ R13, R4 ;  /* 0x00000004000d7308 */ /* 0x0000620000001400 */
[----:B------:R-:W-:-:S04]  /*0360*/  IADD3 R12, PT, PT, R4, -0xd000000, RZ ;  /* 0xf3000000040c7810 */ /* 0x000fc80007ffe0ff */
[----:B------:R-:W-:Y:S01]  /*0370*/  ISETP.GT.U32.AND P0, PT, R12, 0x727fffff, PT ;  /* 0x727fffff0c00780c */ /* 0x000fe20003f04070 */
[----:B--2---:R-:W-:-:S12]  /*0380*/  FADD R0, R0, -R5 ;  /* 0x8000000500007221 */ /* 0x004fd80000000000 */
[----:B01----:R-:W-:Y:S05]  /*0390*/  @!P0 BRA `(.L_x_1) ;  /* 0x0000000000108947 */ /* 0x003fea0003800000 */
[----:B------:R-:W-:-:S07]  /*03a0*/  MOV R14, 0x3c0 ;  /* 0x000003c0000e7802 */ /* 0x000fce0000000f00 */
[----:B------:R-:W-:Y:S05]  /*03b0*/  CALL.REL.NOINC `($__internal_0_$__cuda_sm20_sqrt_rn_f32_slowpath) ;  /* 0x00000000009c7944 */ /* 0x000fea0003c00000 */
[----:B------:R-:W-:Y:S01]  /*03c0*/  IMAD.MOV.U32 R5, RZ, RZ, R10 ;  /* 0x000000ffff057224 */ /* 0x000fe200078e000a */
[----:B------:R-:W-:Y:S06]  /*03d0*/  BRA `(.L_x_2) ;  /* 0x0000000000107947 */ /* 0x000fec0003800000 */
.L_x_1:
[----:B------:R-:W-:Y:S01]  /*03e0*/  FMUL.FTZ R5, R4, R13 ;  /* 0x0000000d04057220 */ /* 0x000fe20000410000 */
[----:B------:R-:W-:-:S03]  /*03f0*/  FMUL.FTZ R10, R13, 0.5 ;  /* 0x3f0000000d0a7820 */ /* 0x000fc60000410000 */
[----:B------:R-:W-:-:S04]  /*0400*/  FFMA R4, -R5, R5, R4 ;  /* 0x0000000505047223 */ /* 0x000fc80000000104 */
[----:B------:R-:W-:-:S07]  /*0410*/  FFMA R5, R4, R10, R5 ;  /* 0x0000000a04057223 */ /* 0x000fce0000000005 */
.L_x_2:
[----:B------:R-:W-:Y:S05]  /*0420*/  BSYNC.RECONVERGENT B0 ;  /* 0x0000000000007941 */ /* 0x000fea0003800200 */
.L_x_0:
[----:B------:R-:W0:Y:S01]  /*0430*/  MUFU.RCP R4, R5 ;  /* 0x0000000500047308 */ /* 0x000e220000001000 */
[----:B------:R-:W-:Y:S07]  /*0440*/  BSSY.RECONVERGENT B0, `(.L_x_3) ;  /* 0x000000b000007945 */ /* 0x000fee0003800200 */
[----:B------:R-:W1:Y:S01]  /*0450*/  FCHK P0, R0, R5 ;  /* 0x0000000500007302 */ /* 0x000e620000000000 */
[----:B0-----:R-:W-:-:S04]  /*0460*/  FFMA R11, R4, -R5, 1 ;  /* 0x3f800000040b7423 */ /* 0x001fc80000000805 */
[----:B------:R-:W-:-:S04]  /*0470*/  FFMA R11, R4, R11, R4 ;  /* 0x0000000b040b7223 */ /* 0x000fc80000000004 */
[----:B------:R-:W-:-:S04]  /*0480*/  FFMA R4, R0, R11, RZ ;  /* 0x0000000b00047223 */ /* 0x000fc800000000ff */
[----:B------:R-:W-:-:S04]  /*0490*/  FFMA R10, R4, -R5, R0 ;  /* 0x80000005040a7223 */ /* 0x000fc80000000000 */
[----:B------:R-:W-:Y:S01]  /*04a0*/  FFMA R15, R11, R10, R4 ;  /* 0x0000000a0b0f7223 */ /* 0x000fe20000000004 */
[----:B-1----:R-:W-:Y:S06]  /*04b0*/  @!P0 BRA `(.L_x_4) ;  /* 0x00000000000c8947 */ /* 0x002fec0003800000 */
[----:B------:R-:W-:-:S07]  /*04c0*/  MOV R4, 0x4e0 ;  /* 0x000004e000047802 */ /* 0x000fce0000000f00 */
[----:B------:R-:W-:Y:S05]  /*04d0*/  CALL.REL.NOINC `($__internal_1_$__cuda_sm3x_div_rn_noftz_f32_slowpath) ;  /* 0x0000000000b07944 */ /* 0x000fea0003c00000 */
[----:B------:R-:W-:-:S07]  /*04e0*/  IMAD.MOV.U32 R15, RZ, RZ, R0 ;  /* 0x000000ffff0f7224 */ /* 0x000fce00078e0000 */
.L_x_4:
[----:B------:R-:W-:Y:S05]  /*04f0*/  BSYNC.RECONVERGENT B0 ;  /* 0x0000000000007941 */ /* 0x000fea0003800200 */
.L_x_3:
[----:B------:R-:W0:Y:S08]  /*0500*/  LDC.64 R10, c[0x0][0x398] ;  /* 0x0000e600ff0a7b82 */ /* 0x000e300000000a00 */
[----:B------:R-:W1:Y:S01]  /*0510*/  LDC.64 R12, c[0x0][0x3a0] ;  /* 0x0000e800ff0c7b82 */ /* 0x000e620000000a00 */
[----:B------:R-:W-:Y:S01]  /*0520*/  MOV R0, 0x0 ;  /* 0x0000000000007802 */ /* 0x000fe20000000f00 */
[----:B------:R-:W2:Y:S01]  /*0530*/  LDCU.64 UR6, c[0x4][0x18] ;  /* 0x01000300ff0677ac */ /* 0x000ea20008000a00 */
[----:B0-----:R-:W-:-:S06]  /*0540*/  IMAD.WIDE R10, R3, 0x4, R10 ;  /* 0x00000004030a7825 */ /* 0x001fcc00078e020a */
[----:B------:R-:W3:Y:S01]  /*0550*/  LDG.E R10, desc[UR4][R10.64] ;  /* 0x000000040a0a7981 */ /* 0x000ee2000c1e1900 */
[----:B-1----:R-:W-:-:S06]  /*0560*/  IMAD.WIDE R12, R3, 0x4, R12 ;  /* 0x00000004030c7825 */ /* 0x002fcc00078e020c */
[----:B------:R-:W3:Y:S01]  /*0570*/  LDG.E R13, desc[UR4][R12.64] ;  /* 0x000000040c0d7981 */ /* 0x000ee2000c1e1900 */
[----:B------:R0:W1:Y:S03]  /*0580*/  LDC.64 R18, c[0x4][R0] ;  /* 0x0100000000127b82 */ /* 0x0000660000000a00 */
[----:B------:R0:W-:Y:S01]  /*0590*/  STL.64 [R1], R2 ;  /* 0x0000000201007387 */ /* 0x0001e20000100a00 */
[----:B--2---:R-:W-:Y:S01]  /*05a0*/  IMAD.U32 R4, RZ, RZ, UR6 ;  /* 0x00000006ff047e24 */ /* 0x004fe2000f8e00ff */
[----:B------:R-:W-:Y:S01]  /*05b0*/  MOV R5, UR7 ;  /* 0x0000000700057c02 */ /* 0x000fe20008000f00 */
[----:B---3--:R-:W-:-:S04]  /*05c0*/  FFMA R15, R10, R15, R13 ;  /* 0x0000000f0a0f7223 */ /* 0x008fc8000000000d */
[----:B------:R-:W2:Y:S01]  /*05d0*/  F2F.F64.F32 R16, R15 ;  /* 0x0000000f00107310 */ /* 0x000ea20000201800 */
[----:B------:R0:W-:Y:S04]  /*05e0*/  STG.E desc[UR4][R8.64], R15 ;  /* 0x0000000f08007986 */ /* 0x0001e8000c101904 */
[----:B-12---:R0:W-:Y:S02]  /*05f0*/  STL.64 [R1+0x8], R16 ;  /* 0x0000081001007387 */ /* 0x0061e40000100a00 */
[----:B------:R-:W-:-:S07]  /*0600*/  LEPC R20, `(.L_x_5) ;  /* 0x000000001014794e */ /* 0x000fce0000000000 */
[----:B0-----:R-:W-:Y:S05]  /*0610*/  CALL.ABS.NOINC R18 ;  /* 0x0000000012007343 */ /* 0x001fea0003c00000 */
.L_x_5:
[----:B------:R-:W-:Y:S05]  /*0620*/  EXIT ;  /* 0x000000000000794d */ /* 0x000fea0003800000 */
        .weak           $__internal_0_$__cuda_sm20_sqrt_rn_f32_slowpath
        .type           $__internal_0_$__cuda_sm20_sqrt_rn_f32_slowpath,@function
        .size           $__internal_0_$__cuda_sm20_sqrt_rn_f32_slowpath,($__internal_1_$__cuda_sm3x_div_rn_noftz_f32_slowpath - $__internal_0_$__cuda_sm20_sqrt_rn_f32_slowpath)
$__internal_0_$__cuda_sm20_sqrt_rn_f32_slowpath:
[----:B------:R-:W-:-:S13]  /*0630*/  LOP3.LUT P0, RZ, R4, 0x7fffffff, RZ, 0xc0, !PT ;  /* 0x7fffffff04ff7812 */ /* 0x000fda000780c0ff */
[----:B------:R-:W-:Y:S01]  /*0640*/  @!P0 IMAD.MOV.U32 R5, RZ, RZ, R4 ;  /* 0x000000ffff058224 */ /* 0x000fe200078e0004 */
[----:B------:R-:W-:Y:S06]  /*0650*/  @!P0 BRA `(.L_x_6) ;  /* 0x0000000000408947 */ /* 0x000fec0003800000 */
[----:B------:R-:W-:-:S13]  /*0660*/  FSETP.GEU.FTZ.AND P0, PT, R4, RZ, PT ;  /* 0x000000ff0400720b */ /* 0x000fda0003f1e000 */
[----:B------:R-:W-:Y:S01]  /*0670*/  @!P0 IMAD.MOV.U32 R5, RZ, RZ, 0x7fffffff ;  /* 0x7fffffffff058424 */ /* 0x000fe200078e00ff */
[----:B------:R-:W-:Y:S06]  /*0680*/  @!P0 BRA `(.L_x_6) ;  /* 0x0000000000348947 */ /* 0x000fec0003800000 */
[----:B------:R-:W-:-:S13]  /*0690*/  FSETP.GTU.FTZ.AND P0, PT, |R4|, +INF , PT ;  /* 0x7f8000000400780b */ /* 0x000fda0003f1c200 */
[----:B------:R-:W-:Y:S01]  /*06a0*/  @P0 FADD.FTZ R5, R4, 1 ;  /* 0x3f80000004050421 */ /* 0x000fe20000010000 */
[----:B------:R-:W-:Y:S06]  /*06b0*/  @P0 BRA `(.L_x_6) ;  /* 0x0000000000280947 */ /* 0x000fec0003800000 */
[----:B------:R-:W-:-:S13]  /*06c0*/  FSETP.NEU.FTZ.AND P0, PT, |R4|, +INF , PT ;  /* 0x7f8000000400780b */ /* 0x000fda0003f1d200 */
[----:B------:R-:W-:-:S04]  /*06d0*/  @P0 FFMA R10, R4, 1.84467440737095516160e+19, RZ ;  /* 0x5f800000040a0823 */ /* 0x000fc800000000ff */
[----:B------:R-:W0:Y:S02]  /*06e0*/  @P0 MUFU.RSQ R5, R10 ;  /* 0x0000000a00050308 */ /* 0x000e240000001400 */
[----:B0-----:R-:W-:Y:S01]  /*06f0*/  @P0 FMUL.FTZ R11, R10, R5 ;  /* 0x000000050a0b0220 */ /* 0x001fe20000410000 */
[----:B------:R-:W-:Y:S01]  /*0700*/  @P0 FMUL.FTZ R13, R5, 0.5 ;  /* 0x3f000000050d0820 */ /* 0x000fe20000410000 */
[----:B------:R-:W-:Y:S02]  /*0710*/  @!P0 IMAD.MOV.U32 R5, RZ, RZ, R4 ;  /* 0x000000ffff058224 */ /* 0x000fe400078e0004 */
[----:B------:R-:W-:-:S04]  /*0720*/  @P0 FADD.FTZ R12, -R11, -RZ ;  /* 0x800000ff0b0c0221 */ /* 0x000fc80000010100 */
[----:B------:R-:W-:-:S04]  /*0730*/  @P0 FFMA R12, R11, R12, R10 ;  /* 0x0000000c0b0c0223 */ /* 0x000fc8000000000a */
[----:B------:R-:W-:-:S04]  /*0740*/  @P0 FFMA R12, R12, R13, R11 ;  /* 0x0000000d0c0c0223 */ /* 0x000fc8000000000b */
[----:B------:R-:W-:-:S07]  /*0750*/  @P0 FMUL.FTZ R5, R12, 2.3283064365386962891e-10 ;  /* 0x2f8000000c050820 */ /* 0x000fce0000410000 */
.L_x_6:
[----:B------:R-:W-:Y:S01]  /*0760*/  MOV R10, R5 ;  /* 0x00000005000a7202 */ /* 0x000fe20000000f00 */
[----:B------:R-:W-:Y:S02]  /*0770*/  IMAD.MOV.U32 R4, RZ, RZ, R14 ;  /* 0x000000ffff047224 */ /* 0x000fe400078e000e */
[----:B------:R-:W-:-:S04]  /*0780*/  IMAD.MOV.U32 R5, RZ, RZ, 0x0 ;  /* 0x00000000ff057424 */ /* 0x000fc800078e00ff */
[----:B------:R-:W-:Y:S05]  /*0790*/  RET.REL.NODEC R4 `(_Z16apply_batch_normPfPKfS1_S1_S1_fii) ;  /* 0xfffffff804187950 */ /* 0x000fea0003c3ffff */
        .weak           $__internal_1_$__cuda_sm3x_div_rn_noftz_f32_slowpath
        .type           $__internal_1_$__cuda_sm3x_div_rn_noftz_f32_slowpath,@function
        .size           $__internal_1_$__cuda_sm3x_div_rn_noftz_f32_slowpath,(.L_x_52 - $__internal_1_$__cuda_sm3x_div_rn_noftz_f32_slowpath)
$__internal_1_$__cuda_sm3x_div_rn_noftz_f32_slowpath:
[----:B------:R-:W-:Y:S01]  /*07a0*/  SHF.R.U32.HI R11, RZ, 0x17, R5 ;  /* 0x00000017ff0b7819 */ /* 0x000fe20000011605 */
[----:B------:R-:W-:Y:S01]  /*07b0*/  BSSY.RECONVERGENT B1, `(.L_x_7) ;  /* 0x0000063000017945 */ /* 0x000fe20003800200 */
[--C-:B------:R-:W-:Y:S01]  /*07c0*/  SHF.R.U32.HI R10, RZ, 0x17, R0.reuse ;  /* 0x00000017ff0a7819 */ /* 0x100fe20000011600 */
[----:B------:R-:W-:Y:S01]  /*07d0*/  IMAD.MOV.U32 R12, RZ, RZ, R0 ;  /* 0x000000ffff0c7224 */ /* 0x000fe200078e0000 */
[----:B------:R-:W-:Y:S02]  /*07e0*/  LOP3.LUT R11, R11, 0xff, RZ, 0xc0, !PT ;  /* 0x000000ff0b0b7812 */ /* 0x000fe400078ec0ff */
[----:B------:R-:W-:Y:S02]  /*07f0*/  LOP3.LUT R16, R10, 0xff, RZ, 0xc0, !PT ;  /* 0x000000ff0a107812 */ /* 0x000fe400078ec0ff */
[----:B------:R-:W-:-:S03]  /*0800*/  IADD3 R14, PT, PT, R11, -0x1, RZ ;  /* 0xffffffff0b0e7810 */ /* 0x000fc60007ffe0ff */
[----:B------:R-:W-:Y:S01]  /*0810*/  VIADD R13, R16, 0xffffffff ;  /* 0xffffffff100d7836 */ /* 0x000fe20000000000 */
[----:B------:R-:W-:-:S04]  /*0820*/  ISETP.GT.U32.AND P0, PT, R14, 0xfd, PT ;  /* 0x000000fd0e00780c */ /* 0x000fc80003f04070 */
[----:B------:R-:W-:-:S13]  /*0830*/  ISETP.GT.U32.OR P0, PT, R13, 0xfd, P0 ;  /* 0x000000fd0d00780c */ /* 0x000fda0000704470 */
[----:B------:R-:W-:Y:S01]  /*0840*/  @!P0 MOV R10, RZ ;  /* 0x000000ff000a8202 */ /* 0x000fe20000000f00 */
[----:B------:R-:W-:Y:S06]  /*0850*/  @!P0 BRA `(.L_x_8) ;  /* 0x00000000005c8947 */ /* 0x000fec0003800000 */
[----:B------:R-:W-:Y:S02]  /*0860*/  FSETP.GTU.FTZ.AND P1, PT, |R5|, +INF , PT ;  /* 0x7f8000000500780b */ /* 0x000fe40003f3c200 */
[----:B------:R-:W-:-:S04]  /*0870*/  FSETP.GTU.FTZ.AND P0, PT, |R0|, +INF , PT ;  /* 0x7f8000000000780b */ /* 0x000fc80003f1c200 */
[----:B------:R-:W-:-:S13]  /*0880*/  PLOP3.LUT P0, PT, P0, P1, PT, 0xf8, 0x8f ;  /* 0x00000000008f781c */ /* 0x000fda0000703f70 */
[----:B------:R-:W-:Y:S05]  /*0890*/  @P0 BRA `(.L_x_9) ;  /* 0x00000004004c0947 */ /* 0x000fea0003800000 */
[----:B------:R-:W-:-:S13]  /*08a0*/  LOP3.LUT P0, RZ, R5, 0x7fffffff, R12, 0xc8, !PT ;  /* 0x7fffffff05ff7812 */ /* 0x000fda000780c80c */
[----:B------:R-:W-:Y:S05]  /*08b0*/  @!P0 BRA `(.L_x_10) ;  /* 0x00000004003c8947 */ /* 0x000fea0003800000 */
[C---:B------:R-:W-:Y:S02]  /*08c0*/  FSETP.NEU.FTZ.AND P2, PT, |R0|.reuse, +INF , PT ;  /* 0x7f8000000000780b */ /* 0x040fe40003f5d200 */
[----:B------:R-:W-:Y:S02]  /*08d0*/  FSETP.NEU.FTZ.AND P1, PT, |R5|, +INF , PT ;  /* 0x7f8000000500780b */ /* 0x000fe40003f3d200 */
[----:B------:R-:W-:-:S11]  /*08e0*/  FSETP.NEU.FTZ.AND P0, PT, |R0|, +INF , PT ;  /* 0x7f8000000000780b */ /* 0x000fd60003f1d200 */
[----:B------:R-:W-:Y:S05]  /*08f0*/  @!P1 BRA !P2, `(.L_x_10) ;  /* 0x00000004002c9947 */ /* 0x000fea0005000000 */
[----:B------:R-:W-:-:S04]  /*0900*/  LOP3.LUT P2, RZ, R12, 0x7fffffff, RZ, 0xc0, !PT ;  /* 0x7fffffff0cff7812 */ /* 0x000fc8000784c0ff */
[----:B------:R-:W-:-:S13]  /*0910*/  PLOP3.LUT P1, PT, P1, P2, PT, 0x2f, 0xf2 ;  /* 0x0000000000f2781c */ /* 0x000fda0000f24577 */
[----:B------:R-:W-:Y:S05]  /*0920*/  @P1 BRA `(.L_x_11) ;  /* 0x0000000400181947 */ /* 0x000fea0003800000 */
[----:B------:R-:W-:-:S04]  /*0930*/  LOP3.LUT P1, RZ, R5, 0x7fffffff, RZ, 0xc0, !PT ;  /* 0x7fffffff05ff7812 */ /* 0x000fc8000782c0ff */
[----:B------:R-:W-:-:S13]  /*0940*/  PLOP3.LUT P0, PT, P0, P1, PT, 0x2f, 0xf2 ;  /* 0x0000000000f2781c */ /* 0x000fda0000702577 */
[----:B------:R-:W-:Y:S05]  /*0950*/  @P0 BRA `(.L_x_12) ;  /* 0x0000000400000947 */ /* 0x000fea0003800000 */
[----:B------:R-:W-:Y:S02]  /*0960*/  ISETP.GE.AND P0, PT, R13, RZ, PT ;  /* 0x000000ff0d00720c */ /* 0x000fe40003f06270 */
[----:B------:R-:W-:-:S11]  /*0970*/  ISETP.GE.AND P1, PT, R14, RZ, PT ;  /* 0x000000ff0e00720c */ /* 0x000fd60003f26270 */
[----:B------:R-:W-:Y:S02]  /*0980*/  @P0 IMAD.MOV.U32 R10, RZ, RZ, RZ ;  /* 0x000000ffff0a0224 */ /* 0x000fe400078e00ff */
[----:B------:R-:W-:Y:S01]  /*0990*/  @!P0 FFMA R12, R0, 1.84467440737095516160e+19, RZ ;  /* 0x5f800000000c8823 */ /* 0x000fe200000000ff */
[----:B------:R-:W-:Y:S02]  /*09a0*/  @!P0 IMAD.MOV.U32 R10, RZ, RZ, -0x40 ;  /* 0xffffffc0ff0a8424 */ /* 0x000fe400078e00ff */
[----:B------:R-:W-:-:S03]  /*09b0*/  @!P1 FFMA R5, R5, 1.84467440737095516160e+19, RZ ;  /* 0x5f80000005059823 */ /* 0x000fc600000000ff */
[----:B------:R-:W-:-:S07]  /*09c0*/  @!P1 IADD3 R10, PT, PT, R10, 0x40, RZ ;  /* 0x000000400a0a9810 */ /* 0x000fce0007ffe0ff */
.L_x_8:
[----:B------:R-:W-:Y:S01]  /*09d0*/  LEA R0, R11, 0xc0800000, 0x17 ;  /* 0xc08000000b007811 */ /* 0x000fe200078eb8ff */
[----:B------:R-:W-:Y:S04]  /*09e0*/  BSSY.RECONVERGENT B2, `(.L_x_13) ;  /* 0x0000036000027945 */ /* 0x000fe80003800200 */
[----:B------:R-:W-:Y:S02]  /*09f0*/  IMAD.IADD R13, R5, 0x1, -R0 ;  /* 0x00000001050d7824 */ /* 0x000fe400078e0a00 */
[----:B------:R-:W-:Y:S02]  /*0a00*/  VIADD R5, R16, 0xffffff81 ;  /* 0xffffff8110057836 */ /* 0x000fe40000000000 */
[----:B------:R-:W0:Y:S01]  /*0a10*/  MUFU.RCP R14, R13 ;  /* 0x0000000d000e7308 */ /* 0x000e220000001000 */
[----:B------:R-:W-:Y:S01]  /*0a20*/  FADD.FTZ R15, -R13, -RZ ;  /* 0x800000ff0d0f7221 */ /* 0x000fe20000010100 */
[C---:B------:R-:W-:Y:S01]  /*0a30*/  IMAD R0, R5.reuse, -0x800000, R12 ;  /* 0xff80000005007824 */ /* 0x040fe200078e020c */
[----:B------:R-:W-:-:S04]  /*0a40*/  IADD3 R11, PT, PT, R5, 0x7f, -R11 ;  /* 0x0000007f050b7810 */ /* 0x000fc80007ffe80b */
[----:B------:R-:W-:Y:S01]  /*0a50*/  IADD3 R11, PT, PT, R11, R10, RZ ;  /* 0x0000000a0b0b7210 */ /* 0x000fe20007ffe0ff */
[----:B0-----:R-:W-:-:S04]  /*0a60*/  FFMA R17, R14, R15, 1 ;  /* 0x3f8000000e117423 */ /* 0x001fc8000000000f */
[----:B------:R-:W-:-:S04]  /*0a70*/  FFMA R19, R14, R17, R14 ;  /* 0x000000110e137223 */ /* 0x000fc8000000000e */
[----:B------:R-:W-:-:S04]  /*0a80*/  FFMA R12, R0, R19, RZ ;  /* 0x00000013000c7223 */ /* 0x000fc800000000ff */
[----:B------:R-:W-:-:S04]  /*0a90*/  FFMA R17, R15, R12, R0 ;  /* 0x0000000c0f117223 */ /* 0x000fc80000000000 */
[----:B------:R-:W-:-:S04]  /*0aa0*/  FFMA R12, R19, R17, R12 ;  /* 0x00000011130c7223 */ /* 0x000fc8000000000c */
[----:B------:R-:W-:-:S04]  /*0ab0*/  FFMA R15, R15, R12, R0 ;  /* 0x0000000c0f0f7223 */ /* 0x000fc80000000000 */
[----:B------:R-:W-:-:S05]  /*0ac0*/  FFMA R0, R19, R15, R12 ;  /* 0x0000000f13007223 */ /* 0x000fca000000000c */
[----:B------:R-:W-:-:S04]  /*0ad0*/  SHF.R.U32.HI R5, RZ, 0x17, R0 ;  /* 0x00000017ff057819 */ /* 0x000fc80000011600 */
[----:B------:R-:W-:-:S05]  /*0ae0*/  LOP3.LUT R5, R5, 0xff, RZ, 0xc0, !PT ;  /* 0x000000ff05057812 */ /* 0x000fca00078ec0ff */
[----:B------:R-:W-:-:S04]  /*0af0*/  IMAD.IADD R13, R5, 0x1, R11 ;  /* 0x00000001050d7824 */ /* 0x000fc800078e020b */
[----:B------:R-:W-:-:S05]  /*0b00*/  VIADD R5, R13, 0xffffffff ;  /* 0xffffffff0d057836 */ /* 0x000fca0000000000 */
[----:B------:R-:W-:-:S13]  /*0b10*/  ISETP.GE.U32.AND P0, PT, R5, 0xfe, PT ;  /* 0x000000fe0500780c */ /* 0x000fda0003f06070 */
[----:B------:R-:W-:Y:S05]  /*0b20*/  @!P0 BRA `(.L_x_14) ;  /* 0x0000000000808947 */ /* 0x000fea0003800000 */
[----:B------:R-:W-:-:S13]  /*0b30*/  ISETP.GT.AND P0, PT, R13, 0xfe, PT ;  /* 0x000000fe0d00780c */ /* 0x000fda0003f04270 */
[----:B------:R-:W-:Y:S05]  /*0b40*/  @P0 BRA `(.L_x_15) ;  /* 0x00000000006c0947 */ /* 0x000fea0003800000 */
[----:B------:R-:W-:-:S13]  /*0b50*/  ISETP.GE.AND P0, PT, R13, 0x1, PT ;  /* 0x000000010d00780c */ /* 0x000fda0003f06270 */
[----:B------:R-:W-:Y:S05]  /*0b60*/  @P0 BRA `(.L_x_16) ;  /* 0x0000000000740947 */ /* 0x000fea0003800000 */
[----:B------:R-:W-:Y:S02]  /*0b70*/  ISETP.GE.AND P0, PT, R13, -0x18, PT ;  /* 0xffffffe80d00780c */ /* 0x000fe40003f06270 */
[----:B------:R-:W-:-:S11]  /*0b80*/  LOP3.LUT R0, R0, 0x80000000, RZ, 0xc0, !PT ;  /* 0x8000000000007812 */ /* 0x000fd600078ec0ff */
[----:B------:R-:W-:Y:S05]  /*0b90*/  @!P0 BRA `(.L_x_16) ;  /* 0x0000000000688947 */ /* 0x000fea0003800000 */
[CCC-:B------:R-:W-:Y:S01]  /*0ba0*/  FFMA.RZ R5, R19.reuse, R15.reuse, R12.reuse ;  /* 0x0000000f13057223 */ /* 0x1c0fe2000000c00c */
[-CC-:B------:R-:W-:Y:S01]  /*0bb0*/  FFMA.RM R10, R19, R15.reuse, R12.reuse ;  /* 0x0000000f130a7223 */ /* 0x180fe2000000400c */
[C---:B------:R-:W-:Y:S02]  /*0bc0*/  ISETP.NE.AND P2, PT, R13.reuse, RZ, PT ;  /* 0x000000ff0d00720c */ /* 0x040fe40003f45270 */
[----:B------:R-:W-:Y:S02]  /*0bd0*/  ISETP.NE.AND P1, PT, R13, RZ, PT ;  /* 0x000000ff0d00720c */ /* 0x000fe40003f25270 */
[----:B------:R-:W-:Y:S01]  /*0be0*/  LOP3.LUT R11, R5, 0x7fffff, RZ, 0xc0, !PT ;  /* 0x007fffff050b7812 */ /* 0x000fe200078ec0ff */
[----:B------:R-:W-:Y:S01]  /*0bf0*/  FFMA.RP R5, R19, R15, R12 ;  /* 0x0000000f13057223 */ /* 0x000fe2000000800c */
[----:B------:R-:W-:Y:S01]  /*0c00*/  IADD3 R12, PT, PT, R13, 0x20, RZ ;  /* 0x000000200d0c7810 */ /* 0x000fe20007ffe0ff */
[----:B------:R-:W-:Y:S01]  /*0c10*/  IMAD.MOV R13, RZ, RZ, -R13 ;  /* 0x000000ffff0d7224 */ /* 0x000fe200078e0a0d */
[----:B------:R-:W-:-:S02]  /*0c20*/  LOP3.LUT R11, R11, 0x800000, RZ, 0xfc, !PT ;  /* 0x008000000b0b7812 */ /* 0x000fc400078efcff */
[----:B------:R-:W-:Y:S02]  /*0c30*/  FSETP.NEU.FTZ.AND P0, PT, R5, R10, PT ;  /* 0x0000000a0500720b */ /* 0x000fe40003f1d000 */
[----:B------:R-:W-:Y:S02]  /*0c40*/  SHF.L.U32 R12, R11, R12, RZ ;  /* 0x0000000c0b0c7219 */ /* 0x000fe400000006ff */
[----:B------:R-:W-:Y:S02]  /*0c50*/  SEL R10, R13, RZ, P2 ;  /* 0x000000ff0d0a7207 */ /* 0x000fe40001000000 */
[----:B------:R-:W-:Y:S02]  /*0c60*/  ISETP.NE.AND P1, PT, R12, RZ, P1 ;  /* 0x000000ff0c00720c */ /* 0x000fe40000f25270 */
[----:B------:R-:W-:Y:S02]  /*0c70*/  SHF.R.U32.HI R10, RZ, R10, R11 ;  /* 0x0000000aff0a7219 */ /* 0x000fe4000001160b */
[----:B------:R-:W-:-:S02]  /*0c80*/  PLOP3.LUT P0, PT, P0, P1, PT, 0xf8, 0x8f ;  /* 0x00000000008f781c */ /* 0x000fc40000703f70 */
[----:B------:R-:W-:Y:S02]  /*0c90*/  SHF.R.U32.HI R12, RZ, 0x1, R10 ;  /* 0x00000001ff0c7819 */ /* 0x000fe4000001160a */
[----:B------:R-:W-:-:S04]  /*0ca0*/  SEL R5, RZ, 0x1, !P0 ;  /* 0x00000001ff057807 */ /* 0x000fc80004000000 */
[----:B------:R-:W-:-:S04]  /*0cb0*/  LOP3.LUT R5, R5, 0x1, R12, 0xf8, !PT ;  /* 0x0000000105057812 */ /* 0x000fc800078ef80c */
[----:B------:R-:W-:-:S05]  /*0cc0*/  LOP3.LUT R5, R5, R10, RZ, 0xc0, !PT ;  /* 0x0000000a05057212 */ /* 0x000fca00078ec0ff */
[----:B------:R-:W-:-:S05]  /*0cd0*/  IMAD.IADD R5, R12, 0x1, R5 ;  /* 0x000000010c057824 */ /* 0x000fca00078e0205 */
[----:B------:R-:W-:Y:S01]  /*0ce0*/  LOP3.LUT R0, R5, R0, RZ, 0xfc, !PT ;  /* 0x0000000005007212 */ /* 0x000fe200078efcff */
[----:B------:R-:W-:Y:S06]  /*0cf0*/  BRA `(.L_x_16) ;  /* 0x0000000000107947 */ /* 0x000fec0003800000 */
.L_x_15:
[----:B------:R-:W-:-:S04]  /*0d00*/  LOP3.LUT R0, R0, 0x80000000, RZ, 0xc0, !PT ;  /* 0x8000000000007812 */ /* 0x000fc800078ec0ff */
[----:B------:R-:W-:Y:S01]  /*0d10*/  LOP3.LUT R0, R0, 0x7f800000, RZ, 0xfc, !PT ;  /* 0x7f80000000007812 */ /* 0x000fe200078efcff */
[----:B------:R-:W-:Y:S06]  /*0d20*/  BRA `(.L_x_16) ;  /* 0x0000000000047947 */ /* 0x000fec0003800000 */
.L_x_14:
[----:B------:R-:W-:-:S07]  /*0d30*/  LEA R0, R11, R0, 0x17 ;  /* 0x000000000b007211 */ /* 0x000fce00078eb8ff */
.L_x_16:
[----:B------:R-:W-:Y:S05]  /*0d40*/  BSYNC.RECONVERGENT B2 ;  /* 0x0000000000027941 */ /* 0x000fea0003800200 */
.L_x_13:
[----:B------:R-:W-:Y:S05]  /*0d50*/  BRA `(.L_x_17) ;  /* 0x0000000000207947 */ /* 0x000fea0003800000 */
.L_x_12:
[----:B------:R-:W-:-:S04]  /*0d60*/  LOP3.LUT R0, R5, 0x80000000, R12, 0x48, !PT ;  /* 0x8000000005007812 */ /* 0x000fc800078e480c */
[----:B------:R-:W-:Y:S01]  /*0d70*/  LOP3.LUT R0, R0, 0x7f800000, RZ, 0xfc, !PT ;  /* 0x7f80000000007812 */ /* 0x000fe200078efcff */
[----:B------:R-:W-:Y:S06]  /*0d80*/  BRA `(.L_x_17) ;  /* 0x0000000000147947 */ /* 0x000fec0003800000 */
.L_x_11:
[----:B------:R-:W-:Y:S01]  /*0d90*/  LOP3.LUT R0, R5, 0x80000000, R12, 0x48, !PT ;  /* 0x8000000005007812 */ /* 0x000fe200078e480c */
[----:B------:R-:W-:Y:S06]  /*0da0*/  BRA `(.L_x_17) ;  /* 0x00000000000c7947 */ /* 0x000fec0003800000 */
.L_x_10:
[----:B------:R-:W0:Y:S01]  /*0db0*/  MUFU.RSQ R0, -QNAN ;  /* 0xffc0000000007908 */ /* 0x000e220000001400 */
[----:B------:R-:W-:Y:S05]  /*0dc0*/  BRA `(.L_x_17) ;  /* 0x0000000000047947 */ /* 0x000fea0003800000 */
.L_x_9:
[----:B------:R-:W-:-:S07]  /*0dd0*/  FADD.FTZ R0, R0, R5 ;  /* 0x0000000500007221 */ /* 0x000fce0000010000 */
.L_x_17:
[----:B------:R-:W-:Y:S05]  /*0de0*/  BSYNC.RECONVERGENT B1 ;  /* 0x0000000000017941 */ /* 0x000fea0003800200 */
.L_x_7:
[----:B------:R-:W-:-:S04]  /*0df0*/  IMAD.MOV.U32 R5, RZ, RZ, 0x0 ;  /* 0x00000000ff057424 */ /* 0x000fc800078e00ff */
[----:B0-----:R-:W-:Y:S05]  /*0e00*/  RET.REL.NODEC R4 `(_Z16apply_batch_normPfPKfS1_S1_S1_fii) ;  /* 0xfffffff0047c7950 */ /* 0x001fea0003c3ffff */
.L_x_18:
[----:B------:R-:W-:-:S00]  /*0e10*/  BRA `(.L_x_18) ;  /* 0xfffffffc00fc7947 */ /* 0x000fc0000383ffff */
[----:B------:R-:W-:-:S00]  /*0e20*/  NOP ;  /* 0x0000000000007918 */ /* 0x000fc00000000000 */
        /* <DEDUP_REMOVED lines=13> */
.L_x_52:


//--------------------- .text._Z15variance_kernelPKfS0_Pfii --------------------------
	.section	.text._Z15variance_kernelPKfS0_Pfii,"ax",@progbits
	.align	128
        .global         _Z15variance_kernelPKfS0_Pfii
        .type           _Z15variance_kernelPKfS0_Pfii,@function
        .size           _Z15variance_kernelPKfS0_Pfii,(.L_x_53 - _Z15variance_kernelPKfS0_Pfii)
        .other          _Z15variance_kernelPKfS0_Pfii,@"STO_CUDA_ENTRY STV_DEFAULT"
_Z15variance_kernelPKfS0_Pfii:
.text._Z15variance_kernelPKfS0_Pfii:
[----:B------:R-:W0:Y:S01]  /*0000*/  LDC R1, c[0x0][0x37c] ;  /* 0x0000df00ff017b82 */ /* 0x000e220000000800 */
[----:B------:R-:W1:Y:S01]  /*0010*/  S2R R10, SR_TID.X ;  /* 0x00000000000a7919 */ /* 0x000e620000002100 */
[----:B------:R-:W1:Y:S01]  /*0020*/  LDCU UR8, c[0x0][0x398] ;  /* 0x00007300ff0877ac */ /* 0x000e620008000800 */
[----:B0-----:R-:W-:Y:S01]  /*0030*/  VIADD R1, R1, 0xfffffff0 ;  /* 0xfffffff001017836 */ /* 0x001fe20000000000 */
[----:B------:R-:W-:Y:S01]  /*0040*/  BSSY.RECONVERGENT B0, `(.L_x_19) ;  /* 0x000001a000007945 */ /* 0x000fe20003800200 */
[----:B------:R-:W0:Y:S01]  /*0050*/  S2R R0, SR_CTAID.X ;  /* 0x0000000000007919 */ /* 0x000e220000002500 */
[----:B------:R-:W2:Y:S01]  /*0060*/  LDCU UR4, c[0x0][0x2f8] ;  /* 0x00005f00ff0477ac */ /* 0x000ea20008000800 */
[----:B------:R-:W-:Y:S01]  /*0070*/  IMAD.MOV.U32 R8, RZ, RZ, RZ ;  /* 0x000000ffff087224 */ /* 0x000fe200078e00ff */
[----:B------:R-:W3:Y:S01]  /*0080*/  LDCU UR5, c[0x0][0x2fc] ;  /* 0x00005f80ff0577ac */ /* 0x000ee20008000800 */
[----:B------:R-:W4:Y:S01]  /*0090*/  LDCU.64 UR6, c[0x0][0x358] ;  /* 0x00006b00ff0677ac */ /* 0x000f220008000a00 */
[----:B--2---:R-:W-:Y:S01]  /*00a0*/  IADD3 R6, P1, PT, R1, UR4, RZ ;  /* 0x0000000401067c10 */ /* 0x004fe2000ff3e0ff */
[----:B------:R-:W2:Y:S04]  /*00b0*/  LDCU UR4, c[0x0][0x39c] ;  /* 0x00007380ff0477ac */ /* 0x000ea80008000800 */
[----:B---3--:R-:W-:Y:S01]  /*00c0*/  IMAD.X R7, RZ, RZ, UR5, P1 ;  /* 0x00000005ff077e24 */ /* 0x008fe200088e06ff */
[----:B-1----:R-:W-:-:S13]  /*00d0*/  ISETP.GE.AND P0, PT, R10, UR8, PT ;  /* 0x000000080a007c0c */ /* 0x002fda000bf06270 */
[----:B0-2-4-:R-:W-:Y:S05]  /*00e0*/  @P0 BRA `(.L_x_20) ;  /* 0x00000000003c0947 */ /* 0x015fea0003800000 */
[----:B------:R-:W0:Y:S08]  /*00f0*/  LDC.64 R2, c[0x0][0x388] ;  /* 0x0000e200ff027b82 */ /* 0x000e300000000a00 */
[----:B------:R-:W1:Y:S08]  /*0100*/  LDC R12, c[0x0][0x360] ;  /* 0x0000d800ff0c7b82 */ /* 0x000e700000000800 */
[----:B------:R-:W2:Y:S01]  /*0110*/  LDC.64 R4, c[0x0][0x380] ;  /* 0x0000e000ff047b82 */ /* 0x000ea20000000a00 */
[----:B0-----:R-:W-:-:S05]  /*0120*/  IMAD.WIDE.U32 R2, R0, 0x4, R2 ;  /* 0x0000000400027825 */ /* 0x001fca00078e0002 */
[----:B------:R0:W5:Y:S01]  /*0130*/  LDG.E R9, desc[UR6][R2.64] ;  /* 0x0000000602097981 */ /* 0x000162000c1e1900 */
[----:B------:R-:W-:Y:S02]  /*0140*/  IMAD.MOV.U32 R8, RZ, RZ, RZ ;  /* 0x000000ffff087224 */ /* 0x000fe400078e00ff */
[----:B-1----:R-:W-:-:S07]  /*0150*/  IMAD.MOV.U32 R11, RZ, RZ, R10 ;  /* 0x000000ffff0b7224 */ /* 0x002fce00078e000a */
.L_x_21:
[----:B0-----:R-:W-:-:S04]  /*0160*/  IMAD R3, R11, UR4, R0 ;  /* 0x000000040b037c24 */ /* 0x001fc8000f8e0200 */
[----:B--2---:R-:W-:-:S06]  /*0170*/  IMAD.WIDE R2, R3, 0x4, R4 ;  /* 0x0000000403027825 */ /* 0x004fcc00078e0204 */
[----:B------:R-:W2:Y:S01]  /*0180*/  LDG.E R2, desc[UR6][R2.64] ;  /* 0x0000000602027981 */ /* 0x000ea2000c1e1900 */
[----:B------:R-:W-:-:S05]  /*0190*/  IMAD.IADD R11, R12, 0x1, R11 ;  /* 0x000000010c0b7824 */ /* 0x000fca00078e020b */
[----:B------:R-:W-:Y:S01]  /*01a0*/  ISETP.GE.AND P0, PT, R11, UR8, PT ;  /* 0x000000080b007c0c */ /* 0x000fe2000bf06270 */
[----:B--2--5:R-:W-:-:S04]  /*01b0*/  FADD R13, -R9, R2 ;  /* 0x00000002090d7221 */ /* 0x024fc80000000100 */
[----:B------:R-:W-:-:S08]  /*01c0*/  FFMA R8, R13, R13, R8 ;  /* 0x0000000d0d087223 */ /* 0x000fd00000000008 */
[----:B------:R-:W-:Y:S05]  /*01d0*/  @!P0 BRA `(.L_x_21) ;  /* 0xfffffffc00e08947 */ /* 0x000fea000383ffff */
.L_x_20:
[----:B------:R-:W-:Y:S05]  /*01e0*/  BSYNC.RECONVERGENT B0 ;  /* 0x0000000000007941 */ /* 0x000fea0003800200 */
.L_x_19:
[----:B------:R-:W0:Y:S01]  /*01f0*/  S2UR UR5, SR_CgaCtaId ;  /* 0x00000000000579c3 */ /* 0x000e220000008800 */
[----:B------:R-:W-:Y:S01]  /*0200*/  UMOV UR4, 0x400 ;  /* 0x0000040000047882 */ /* 0x000fe20000000000 */
[----:B------:R-:W1:Y:S01]  /*0210*/  LDCU UR8, c[0x0][0x360] ;  /* 0x00006c00ff0877ac */ /* 0x000e620008000800 */
[----:B------:R-:W-:Y:S01]  /*0220*/  ISETP.NE.AND P1, PT, R10, RZ, PT ;  /* 0x000000ff0a00720c */ /* 0x000fe20003f25270 */
[----:B-1----:R-:W-:Y:S02]  /*0230*/  UISETP.GE.U32.AND UP0, UPT, UR8, 0x2, UPT ;  /* 0x000000020800788c */ /* 0x002fe4000bf06070 */
[----:B0-----:R-:W-:-:S06]  /*0240*/  ULEA UR4, UR5, UR4, 0x18 ;  /* 0x0000000405047291 */ /* 0x001fcc000f8ec0ff */
[----:B------:R-:W-:-:S05]  /*0250*/  LEA R3, R10, UR4, 0x2 ;  /* 0x000000040a037c11 */ /* 0x000fca000f8e10ff */
[----:B------:R0:W-:Y:S01]  /*0260*/  STS [R3], R8 ;  /* 0x0000000803007388 */ /* 0x0001e20000000800 */
[----:B------:R-:W-:Y:S06]  /*0270*/  BAR.SYNC.DEFER_BLOCKING 0x0 ;  /* 0x0000000000007b1d */ /* 0x000fec0000010000 */
[----:B------:R-:W-:Y:S05]  /*0280*/  BRA.U !UP0, `(.L_x_22) ;  /* 0x0000000108307547 */ /* 0x000fea000b800000 */
[----:B------:R-:W-:-:S07]  /*0290*/  IMAD.U32 R2, RZ, RZ, UR8 ;  /* 0x00000008ff027e24 */ /* 0x000fce000f8e00ff */
.L_x_23:
[----:B------:R-:W-:-:S04]  /*02a0*/  SHF.R.U32.HI R9, RZ, 0x1, R2 ;  /* 0x00000001ff097819 */ /* 0x000fc80000011602 */
[----:B------:R-:W-:-:S13]  /*02b0*/  ISETP.GE.U32.AND P0, PT, R10, R9, PT ;  /* 0x000000090a00720c */ /* 0x000fda0003f06070 */
[----:B------:R-:W-:Y:S01]  /*02c0*/  @!P0 IMAD R4, R9, 0x4, R3 ;  /* 0x0000000409048824 */ /* 0x000fe200078e0203 */
[----:B------:R-:W-:Y:S05]  /*02d0*/  @!P0 LDS R5, [R3] ;  /* 0x0000000003058984 */ /* 0x000fea0000000800 */
[----:B------:R-:W0:Y:S02]  /*02e0*/  @!P0 LDS R4, [R4] ;  /* 0x0000000004048984 */ /* 0x000e240000000800 */
[----:B0-----:R-:W-:-:S05]  /*02f0*/  @!P0 FADD R8, R4, R5 ;  /* 0x0000000504088221 */ /* 0x001fca0000000000 */
[----:B------:R1:W-:Y:S01]  /*0300*/  @!P0 STS [R3], R8 ;  /* 0x0000000803008388 */ /* 0x0003e20000000800 */
[----:B------:R-:W-:Y:S01]  /*0310*/  BAR.SYNC.DEFER_BLOCKING 0x0 ;  /* 0x0000000000007b1d */ /* 0x000fe20000010000 */
[----:B------:R-:W-:Y:S01]  /*0320*/  ISETP.GT.U32.AND P0, PT, R2, 0x3, PT ;  /* 0x000000030200780c */ /* 0x000fe20003f04070 */
[----:B------:R-:W-:-:S12]  /*0330*/  IMAD.MOV.U32 R2, RZ, RZ, R9 ;  /* 0x000000ffff027224 */ /* 0x000fd800078e0009 */
[----:B-1----:R-:W-:Y:S05]  /*0340*/  @P0 BRA `(.L_x_23) ;  /* 0xfffffffc00d40947 */ /* 0x002fea000383ffff */
.L_x_22:
[----:B------:R-:W-:Y:S05]  /*0350*/  @P1 EXIT ;  /* 0x000000000000194d */ /* 0x000fea0003800000 */
[----:B------:R-:W1:Y:S01]  /*0360*/  S2UR UR5, SR_CgaCtaId ;  /* 0x00000000000579c3 */ /* 0x000e620000008800 */
[----:B------:R-:W-:Y:S02]  /*0370*/  UMOV UR4, 0x400 ;  /* 0x0000040000047882 */ /* 0x000fe40000000000 */
[----:B-1----:R-:W-:Y:S01]  /*0380*/  ULEA UR4, UR5, UR4, 0x18 ;  /* 0x0000000405047291 */ /* 0x002fe2000f8ec0ff */
[----:B------:R-:W1:Y:S08]  /*0390*/  LDCU UR5, c[0x0][0x398] ;  /* 0x00007300ff0577ac */ /* 0x000e700008000800 */
[----:B------:R-:W2:Y:S01]  /*03a0*/  LDS R2, [UR4] ;  /* 0x00000004ff027984 */ /* 0x000ea20008000800 */
[----:B-1----:R-:W-:-:S04]  /*03b0*/  I2FP.F32.S32 R9, UR5 ;  /* 0x0000000500097c45 */ /* 0x002fc80008201400 */
[----:B------:R-:W0:Y:S02]  /*03c0*/  MUFU.RCP R4, R9 ;  /* 0x0000000900047308 */ /* 0x000e240000001000 */
[----:B0-----:R-:W-:-:S04]  /*03d0*/  FFMA R3, -R9, R4, 1 ;  /* 0x3f80000009037423 */ /* 0x001fc80000000104 */
[----:B------:R-:W-:Y:S02]  /*03e0*/  FFMA R3, R4, R3, R4 ;  /* 0x0000000304037223 */ /* 0x000fe40000000004 */
[----:B--2---:R-:W0:Y:S02]  /*03f0*/  FCHK P0, R2, R9 ;  /* 0x0000000902007302 */ /* 0x004e240000000000 */
[----:B------:R-:W-:-:S04]  /*0400*/  FFMA R4, R2, R3, RZ ;  /* 0x0000000302047223 */ /* 0x000fc800000000ff */
[----:B------:R-:W-:-:S04]  /*0410*/  FFMA R5, -R9, R4, R2 ;  /* 0x0000000409057223 */ /* 0x000fc80000000102 */
[----:B------:R-:W-:Y:S01]  /*0420*/  FFMA R3, R3, R5, R4 ;  /* 0x0000000503037223 */ /* 0x000fe20000000004 */
[----:B0-----:R-:W-:Y:S06]  /*0430*/  @!P0 BRA `(.L_x_24) ;  /* 0x00000000000c8947 */ /* 0x001fec0003800000 */
[----:B------:R-:W-:-:S07]  /*0440*/  MOV R4, 0x460 ;  /* 0x0000046000047802 */ /* 0x000fce0000000f00 */
[----:B------:R-:W-:Y:S05]  /*0450*/  CALL.REL.NOINC `($__internal_2_$__cuda_sm3x_div_rn_noftz_f32_slowpath) ;  /* 0x00000000003c7944 */ /* 0x000fea0003c00000 */
[----:B------:R-:W-:-:S07]  /*0460*/  IMAD.MOV.U32 R3, RZ, RZ, R2 ;  /* 0x000000ffff037224 */ /* 0x000fce00078e0002 */
.L_x_24:
[----:B------:R-:W0:Y:S01]  /*0470*/  LDC.64 R8, c[0x0][0x390] ;  /* 0x0000e400ff087b82 */ /* 0x000e220000000a00 */
[----:B------:R-:W1:Y:S01]  /*0480*/  F2F.F64.F32 R10, R3 ;  /* 0x00000003000a7310 */ /* 0x000e620000201800 */
[----:B------:R-:W-:Y:S01]  /*0490*/  MOV R2, 0x0 ;  /* 0x0000000000027802 */ /* 0x000fe20000000f00 */
[----:B------:R2:W-:Y:S01]  /*04a0*/  STL [R1], R0 ;  /* 0x0000000001007387 */ /* 0x0005e20000100800 */
[----:B------:R-:W3:Y:S04]  /*04b0*/  LDCU.64 UR4, c[0x4][0x10] ;  /* 0x01000200ff0477ac */ /* 0x000ee80008000a00 */
[----:B------:R2:W4:Y:S01]  /*04c0*/  LDC.64 R12, c[0x4][R2] ;  /* 0x01000000020c7b82 */ /* 0x0005220000000a00 */
[----:B-1----:R2:W-:Y:S01]  /*04d0*/  STL.64 [R1+0x8], R10 ;  /* 0x0000080a01007387 */ /* 0x0025e20000100a00 */
[----:B---3--:R-:W-:-:S02]  /*04e0*/  IMAD.U32 R4, RZ, RZ, UR4 ;  /* 0x00000004ff047e24 */ /* 0x008fc4000f8e00ff */
[----:B0-----:R-:W-:-:S04]  /*04f0*/  IMAD.WIDE.U32 R8, R0, 0x4, R8 ;  /* 0x0000000400087825 */ /* 0x001fc800078e0008 */
[----:B------:R-:W-:Y:S01]  /*0500*/  IMAD.U32 R5, RZ, RZ, UR5 ;  /* 0x00000005ff057e24 */ /* 0x000fe2000f8e00ff */
[----:B------:R2:W-:Y:S06]  /*0510*/  STG.E desc[UR6][R8.64], R3 ;  /* 0x0000000308007986 */ /* 0x0005ec000c101906 */
[----:B------:R-:W-:-:S07]  /*0520*/  LEPC R20, `(.L_x_25) ;  /* 0x000000001014794e */ /* 0x000fce0000000000 */
[----:B--2-4-:R-:W-:Y:S05]  /*0530*/  CALL.ABS.NOINC R12 ;  /* 0x000000000c007343 */ /* 0x014fea0003c00000 */
.L_x_25:
[----:B------:R-:W-:Y:S05]  /*0540*/  EXIT ;  /* 0x000000000000794d */ /* 0x000fea0003800000 */
        .weak           $__internal_2_$__cuda_sm3x_div_rn_noftz_f32_slowpath
        .type           $__internal_2_$__cuda_sm3x_div_rn_noftz_f32_slowpath,@function
        .size           $__internal_2_$__cuda_sm3x_div_rn_noftz_f32_slowpath,(.L_x_53 - $__internal_2_$__cuda_sm3x_div_rn_noftz_f32_slowpath)
$__internal_2_$__cuda_sm3x_div_rn_noftz_f32_slowpath:
[----:B------:R-:W-:Y:S01]  /*0550*/  SHF.R.U32.HI R5, RZ, 0x17, R9 ;  /* 0x00000017ff057819 */ /* 0x000fe20000011609 */
[--C-:B------:R-:W-:Y:S01]  /*0560*/  IMAD.MOV.U32 R11, RZ, RZ, R2.reuse ;  /* 0x000000ffff0b7224 */ /* 0x100fe200078e0002 */
[----:B------:R-:W-:Y:S02]  /*0570*/  SHF.R.U32.HI R3, RZ, 0x17, R2 ;  /* 0x00000017ff037819 */ /* 0x000fe40000011602 */
[----:B------:R-:W-:Y:S02]  /*0580*/  LOP3.LUT R10, R5, 0xff, RZ, 0xc0, !PT ;  /* 0x000000ff050a7812 */ /* 0x000fe400078ec0ff */
[----:B------:R-:W-:-:S03]  /*0590*/  LOP3.LUT R8, R3, 0xff, RZ, 0xc0, !PT ;  /* 0x000000ff03087812 */ /* 0x000fc600078ec0ff */
[----:B------:R-:W-:Y:S02]  /*05a0*/  VIADD R13, R10, 0xffffffff ;  /* 0xffffffff0a0d7836 */ /* 0x000fe40000000000 */
[----:B------:R-:W-:-:S03]  /*05b0*/  VIADD R12, R8, 0xffffffff ;  /* 0xffffffff080c7836 */ /* 0x000fc60000000000 */
[----:B------:R-:W-:-:S04]  /*05c0*/  ISETP.GT.U32.AND P0, PT, R13, 0xfd, PT ;  /* 0x000000fd0d00780c */ /* 0x000fc80003f04070 */
[----:B------:R-:W-:-:S13]  /*05d0*/  ISETP.GT.U32.OR P0, PT, R12, 0xfd, P0 ;  /* 0x000000fd0c00780c */ /* 0x000fda0000704470 */
[----:B------:R-:W-:Y:S01]  /*05e0*/  @!P0 IMAD.MOV.U32 R5, RZ, RZ, RZ ;  /* 0x000000ffff058224 */ /* 0x000fe200078e00ff */
[----:B------:R-:W-:Y:S06]  /*05f0*/  @!P0 BRA `(.L_x_26) ;  /* 0x0000000000608947 */ /* 0x000fec0003800000 */
[----:B------:R-:W-:Y:S01]  /*0600*/  FSETP.GTU.FTZ.AND P0, PT, |R2|, +INF , PT ;  /* 0x7f8000000200780b */ /* 0x000fe20003f1c200 */
[----:B------:R-:W-:Y:S01]  /*0610*/  IMAD.MOV.U32 R3, RZ, RZ, R9 ;  /* 0x000000ffff037224 */ /* 0x000fe200078e0009 */
        /* <DEDUP_REMOVED lines=20> */
[----:B------:R-:W-:Y:S02]  /*0760*/  @!P1 FFMA R9, R3, 1.84467440737095516160e+19, RZ ;  /* 0x5f80000003099823 */ /* 0x000fe400000000ff */
[----:B------:R-:W-:-:S07]  /*0770*/  @!P1 VIADD R5, R5, 0x40 ;  /* 0x0000004005059836 */ /* 0x000fce0000000000 */
.L_x_26:
[----:B------:R-:W-:Y:S01]  /*0780*/  LEA R2, R10, 0xc0800000, 0x17 ;  /* 0xc08000000a027811 */ /* 0x000fe200078eb8ff */
[----:B------:R-:W-:-:S04]  /*0790*/  VIADD R8, R8, 0xffffff81 ;  /* 0xffffff8108087836 */ /* 0x000fc80000000000 */
[----:B------:R-:W-:Y:S02]  /*07a0*/  IMAD.IADD R9, R9, 0x1, -R2 ;  /* 0x0000000109097824 */ /* 0x000fe400078e0a02 */
[C---:B------:R-:W-:Y:S01]  /*07b0*/  IMAD R2, R8.reuse, -0x800000, R11 ;  /* 0xff80000008027824 */ /* 0x040fe200078e020b */
[----:B------:R-:W-:Y:S01]  /*07c0*/  IADD3 R8, PT, PT, R8, 0x7f, -R10 ;  /* 0x0000007f08087810 */ /* 0x000fe20007ffe80a */
[----:B------:R-:W0:Y:S01]  /*07d0*/  MUFU.RCP R3, R9 ;  /* 0x0000000900037308 */ /* 0x000e220000001000 */
[----:B------:R-:W-:-:S03]  /*07e0*/  FADD.FTZ R13, -R9, -RZ ;  /* 0x800000ff090d7221 */ /* 0x000fc60000010100 */
[----:B------:R-:W-:Y:S02]  /*07f0*/  IMAD.IADD R8, R8, 0x1, R5 ;  /* 0x0000000108087824 */ /* 0x000fe400078e0205 */
        /* <DEDUP_REMOVED lines=21> */
[C---:B------:R-:W-:Y:S02]  /*0950*/  VIADD R10, R9.reuse, 0x20 ;  /* 0x00000020090a7836 */ /* 0x040fe40000000000 */
[CCC-:B------:R-:W-:Y:S01]  /*0960*/  FFMA.RM R8, R14.reuse, R12.reuse, R11.reuse ;  /* 0x0000000c0e087223 */ /* 0x1c0fe2000000400b */
[----:B------:R-:W-:Y:S02]  /*0970*/  ISETP.NE.AND P2, PT, R9, RZ, PT ;  /* 0x000000ff0900720c */ /* 0x000fe40003f45270 */
[----:B------:R-:W-:Y:S01]  /*0980*/  LOP3.LUT R5, R3, 0x7fffff, RZ, 0xc0, !PT ;  /* 0x007fffff03057812 */ /* 0x000fe200078ec0ff */
[----:B------:R-:W-:Y:S01]  /*0990*/  FFMA.RP R3, R14, R12, R11 ;  /* 0x0000000c0e037223 */ /* 0x000fe2000000800b */
[----:B------:R-:W-:Y:S01]  /*09a0*/  ISETP.NE.AND P1, PT, R9, RZ, PT ;  /* 0x000000ff0900720c */ /* 0x000fe20003f25270 */
        /* <DEDUP_REMOVED lines=15> */
.L_x_32:
[----:B------:R-:W-:-:S04]  /*0aa0*/  LOP3.LUT R2, R2, 0x80000000, RZ, 0xc0, !PT ;  /* 0x8000000002027812 */ /* 0x000fc800078ec0ff */
[----:B------:R-:W-:Y:S01]  /*0ab0*/  LOP3.LUT R2, R2, 0x7f800000, RZ, 0xfc, !PT ;  /* 0x7f80000002027812 */ /* 0x000fe200078efcff */
[----:B------:R-:W-:Y:S06]  /*0ac0*/  BRA `(.L_x_33) ;  /* 0x0000000000287947 */ /* 0x000fec0003800000 */
.L_x_31:
[----:B------:R-:W-:Y:S01]  /*0ad0*/  IMAD R2, R8, 0x800000, R2 ;  /* 0x0080000008027824 */ /* 0x000fe200078e0202 */
[----:B------:R-:W-:Y:S06]  /*0ae0*/  BRA `(.L_x_33) ;  /* 0x0000000000207947 */ /* 0x000fec0003800000 */
.L_x_30:
[----:B------:R-:W-:-:S04]  /*0af0*/  LOP3.LUT R2, R9, 0x80000000, R11, 0x48, !PT ;  /* 0x8000000009027812 */ /* 0x000fc800078e480b */
[----:B------:R-:W-:Y:S01]  /*0b00*/  LOP3.LUT R2, R2, 0x7f800000, RZ, 0xfc, !PT ;  /* 0x7f80000002027812 */ /* 0x000fe200078efcff */
[----:B------:R-:W-:Y:S06]  /*0b10*/  BRA `(.L_x_33) ;  /* 0x0000000000147947 */ /* 0x000fec0003800000 */
.L_x_29:
[----:B------:R-:W-:Y:S01]  /*0b20*/  LOP3.LUT R2, R9, 0x80000000, R11, 0x48, !PT ;  /* 0x8000000009027812 */ /* 0x000fe200078e480b */
[----:B------:R-:W-:Y:S06]  /*0b30*/  BRA `(.L_x_33) ;  /* 0x00000000000c7947 */ /* 0x000fec0003800000 */
.L_x_28:
[----:B------:R-:W0:Y:S01]  /*0b40*/  MUFU.RSQ R2, -QNAN ;  /* 0xffc0000000027908 */ /* 0x000e220000001400 */
[----:B------:R-:W-:Y:S05]  /*0b50*/  BRA `(.L_x_33) ;  /* 0x0000000000047947 */ /* 0x000fea0003800000 */
.L_x_27:
[----:B------:R-:W-:-:S07]  /*0b60*/  FADD.FTZ R2, R2, R3 ;  /* 0x0000000302027221 */ /* 0x000fce0000010000 */
.L_x_33:
[----:B------:R-:W-:-:S04]  /*0b70*/  IMAD.MOV.U32 R5, RZ, RZ, 0x0 ;  /* 0x00000000ff057424 */ /* 0x000fc800078e00ff */
[----:B0-----:R-:W-:Y:S05]  /*0b80*/  RET.REL.NODEC R4 `(_Z15variance_kernelPKfS0_Pfii) ;  /* 0xfffffff4041c7950 */ /* 0x001fea0003c3ffff */
.L_x_34:
        /* <DEDUP_REMOVED lines=15> */
.L_x_53:


//--------------------- .text._Z11mean_kernelPKfPfii --------------------------
	.section	.text._Z11mean_kernelPKfPfii,"ax",@progbits
	.align	128
        .global         _Z11mean_kernelPKfPfii
        .type           _Z11mean_kernelPKfPfii,@function
        .size           _Z11mean_kernelPKfPfii,(.L_x_54 - _Z11mean_kernelPKfPfii)
        .other          _Z11mean_kernelPKfPfii,@"STO_CUDA_ENTRY STV_DEFAULT"
_Z11mean_kernelPKfPfii:
.text._Z11mean_kernelPKfPfii:
        /* <DEDUP_REMOVED lines=15> */
[----:B------:R-:W0:Y:S01]  /*00f0*/  LDC R12, c[0x0][0x360] ;  /* 0x0000d800ff0c7b82 */ /* 0x000e220000000800 */
[----:B------:R-:W-:Y:S02]  /*0100*/  IMAD.MOV.U32 R8, RZ, RZ, RZ ;  /* 0x000000ffff087224 */ /* 0x000fe400078e00ff */
[----:B------:R-:W-:-:S05]  /*0110*/  IMAD.MOV.U32 R9, RZ, RZ, R10 ;  /* 0x000000ffff097224 */ /* 0x000fca00078e000a */
[----:B------:R-:W1:Y:S02]  /*0120*/  LDC.64 R4, c[0x0][0x380] ;  /* 0x0000e000ff047b82 */ /* 0x000e640000000a00 */
.L_x_37:
[----:B------:R-:W-:-:S04]  /*0130*/  IMAD R3, R9, UR4, R0 ;  /* 0x0000000409037c24 */ /* 0x000fc8000f8e0200 */
[----:B-1----:R-:W-:-:S06]  /*0140*/  IMAD.WIDE R2, R3, 0x4, R4 ;  /* 0x0000000403027825 */ /* 0x002fcc00078e0204 */
[----:B------:R-:W2:Y:S01]  /*0150*/  LDG.E R3, desc[UR6][R2.64] ;  /* 0x0000000602037981 */ /* 0x000ea2000c1e1900 */
[----:B0-----:R-:W-:-:S05]  /*0160*/  IMAD.IADD R9, R12, 0x1, R9 ;  /* 0x000000010c097824 */ /* 0x001fca00078e0209 */
[----:B------:R-:W-:Y:S01]  /*0170*/  ISETP.GE.AND P0, PT, R9, UR8, PT ;  /* 0x0000000809007c0c */ /* 0x000fe2000bf06270 */
[----:B--2---:R-:W-:-:S12]  /*0180*/  FADD R8, R3, R8 ;  /* 0x0000000803087221 */ /* 0x004fd80000000000 */
[----:B------:R-:W-:Y:S05]  /*0190*/  @!P0 BRA `(.L_x_37) ;  /* 0xfffffffc00e48947 */ /* 0x000fea000383ffff */
.L_x_36:
[----:B------:R-:W-:Y:S05]  /*01a0*/  BSYNC.RECONVERGENT B0 ;  /* 0x0000000000007941 */ /* 0x000fea0003800200 */
.L_x_35:
        /* <DEDUP_REMOVED lines=11> */
.L_x_39:
        /* <DEDUP_REMOVED lines=11> */
.L_x_38:
        /* <DEDUP_REMOVED lines=16> */
[----:B------:R-:W-:Y:S05]  /*0410*/  CALL.REL.NOINC `($__internal_3_$__cuda_sm3x_div_rn_noftz_f32_slowpath) ;  /* 0x00000000003c7944 */ /* 0x000fea0003c00000 */
[----:B------:R-:W-:-:S07]  /*0420*/  IMAD.MOV.U32 R3, RZ, RZ, R2 ;  /* 0x000000ffff037224 */ /* 0x000fce00078e0002 */
.L_x_40:
        /* <DEDUP_REMOVED lines=13> */
.L_x_41:
[----:B------:R-:W-:Y:S05]  /*0500*/  EXIT ;  /* 0x000000000000794d */ /* 0x000fea0003800000 */
        .weak           $__internal_3_$__cuda_sm3x_div_rn_noftz_f32_slowpath
        .type           $__internal_3_$__cuda_sm3x_div_rn_noftz_f32_slowpath,@function
        .size           $__internal_3_$__cuda_sm3x_div_rn_noftz_f32_slowpath,(.L_x_54 - $__internal_3_$__cuda_sm3x_div_rn_noftz_f32_slowpath)
$__internal_3_$__cuda_sm3x_div_rn_noftz_f32_slowpath:
        /* <DEDUP_REMOVED lines=35> */
.L_x_42:
        /* <DEDUP_REMOVED lines=50> */
.L_x_48:
[----:B------:R-:W-:-:S04]  /*0a60*/  LOP3.LUT R2, R2, 0x80000000, RZ, 0xc0, !PT ;  /* 0x8000000002027812 */ /* 0x000fc800078ec0ff */
[----:B------:R-:W-:Y:S01]  /*0a70*/  LOP3.LUT R2, R2, 0x7f800000, RZ, 0xfc, !PT ;  /* 0x7f80000002027812 */ /* 0x000fe200078efcff */
[----:B------:R-:W-:Y:S06]  /*0a80*/  BRA `(.L_x_49) ;  /* 0x0000000000287947 */ /* 0x000fec0003800000 */
.L_x_47:
[----:B------:R-:W-:Y:S01]  /*0a90*/  IMAD R2, R8, 0x800000, R2 ;  /* 0x0080000008027824 */ /* 0x000fe200078e0202 */
[----:B------:R-:W-:Y:S06]  /*0aa0*/  BRA `(.L_x_49) ;  /* 0x0000000000207947 */ /* 0x000fec0003800000 */
.L_x_46:
[----:B------:R-:W-:-:S04]  /*0ab0*/  LOP3.LUT R2, R9, 0x80000000, R11, 0x48, !PT ;  /* 0x8000000009027812 */ /* 0x000fc800078e480b */
[----:B------:R-:W-:Y:S01]  /*0ac0*/  LOP3.LUT R2, R2, 0x7f800000, RZ, 0xfc, !PT ;  /* 0x7f80000002027812 */ /* 0x000fe200078efcff */
[----:B------:R-:W-:Y:S06]  /*0ad0*/  BRA `(.L_x_49) ;  /* 0x0000000000147947 */ /* 0x000fec0003800000 */
.L_x_45:
[----:B------:R-:W-:Y:S01]  /*0ae0*/  LOP3.LUT R2, R9, 0x80000000, R11, 0x48, !PT ;  /* 0x8000000009027812 */ /* 0x000fe200078e480b */
[----:B------:R-:W-:Y:S06]  /*0af0*/  BRA `(.L_x_49) ;  /* 0x00000000000c7947 */ /* 0x000fec0003800000 */
.L_x_44:
[----:B------:R-:W0:Y:S01]  /*0b00*/  MUFU.RSQ R2, -QNAN ;  /* 0xffc0000000027908 */ /* 0x000e220000001400 */
[----:B------:R-:W-:Y:S05]  /*0b10*/  BRA `(.L_x_49) ;  /* 0x0000000000047947 */ /* 0x000fea0003800000 */
.L_x_43:
[----:B------:R-:W-:-:S07]  /*0b20*/  FADD.FTZ R2, R2, R3 ;  /* 0x0000000302027221 */ /* 0x000fce0000010000 */
.L_x_49:
[----:B------:R-:W-:-:S04]  /*0b30*/  IMAD.MOV.U32 R5, RZ, RZ, 0x0 ;  /* 0x00000000ff057424 */ /* 0x000fc800078e00ff */
[----:B0-----:R-:W-:Y:S05]  /*0b40*/  RET.REL.NODEC R4 `(_Z11mean_kernelPKfPfii) ;  /* 0xfffffff4042c7950 */ /* 0x001fea0003c3ffff */
.L_x_50:
        /* <DEDUP_REMOVED lines=11> */
.L_x_54:


//--------------------- .nv.global.init           --------------------------
	.section	.nv.global.init,"aw",@progbits
.nv.global.init:
	.type		$str,@object
	.size		$str,($str$1 - $str)
$str:
        /*0000*/ 	.byte	0x4d, 0x65, 0x61, 0x6e, 0x5b, 0x25, 0x64, 0x5d, 0x20, 0x3d, 0x20, 0x25, 0x66, 0x0a, 0x00
	.type		$str$1,@object
	.size		$str$1,($str$2 - $str$1)
$str$1:
        /*000f*/ 	.byte	0x56, 0x61, 0x72, 0x69, 0x61, 0x6e, 0x63, 0x65, 0x5b, 0x25, 0x64, 0x5d, 0x20, 0x3d, 0x20, 0x25
        /*001f*/ 	.byte	0x66, 0x0a, 0x00
	.type		$str$2,@object
	.size		$str$2,(.L_2 - $str$2)
$str$2:
        /*0022*/ 	.byte	0x4e, 0x6f, 0x72, 0x6d, 0x61, 0x6c, 0x69, 0x7a, 0x65, 0x64, 0x5b, 0x25, 0x64, 0x2c, 0x20, 0x25
        /*0032*/ 	.byte	0x64, 0x5d, 0x20, 0x3d, 0x20, 0x25, 0x66, 0x0a, 0x00
.L_2:


//--------------------- .nv.shared._Z16apply_batch_normPfPKfS1_S1_S1_fii --------------------------
	.section	.nv.shared._Z16apply_batch_normPfPKfS1_S1_S1_fii,"aw",@nobits
	.sectionflags	@""
	.align	16
	.zero		1024


//--------------------- .nv.shared.reserved.0     --------------------------
	.section	.nv.shared.reserved.0,"aw",@nobits
	.weak		__nv_reservedSMEM_offset_0_alias
	.size		__nv_reservedSMEM_offset_0_alias, 0, 64
	.other		__nv_reservedSMEM_offset_0_alias,@"STO_CUDA_RESERVED_SHARED STV_DEFAULT"
__nv_reservedSMEM_offset_0_alias:
	.zero		0
	.zero		64


//--------------------- .nv.shared._Z15variance_kernelPKfS0_Pfii --------------------------
	.section	.nv.shared._Z15variance_kernelPKfS0_Pfii,"aw",@nobits
	.sectionflags	@""
	.align	16
	.zero		1024


//--------------------- .nv.shared._Z11mean_kernelPKfPfii --------------------------
	.section	.nv.shared._Z11mean_kernelPKfPfii,"aw",@nobits
	.sectionflags	@""
	.align	16
	.zero		1024


//--------------------- .nv.constant0._Z16apply_batch_normPfPKfS1_S1_S1_fii --------------------------
	.section	.nv.constant0._Z16apply_batch_normPfPKfS1_S1_S1_fii,"a",@progbits
	.sectionflags	@""
	.align	4
.nv.constant0._Z16apply_batch_normPfPKfS1_S1_S1_fii:
	.zero		948


//--------------------- .nv.constant0._Z15variance_kernelPKfS0_Pfii --------------------------
	.section	.nv.constant0._Z15variance_kernelPKfS0_Pfii,"a",@progbits
	.sectionflags	@""
	.align	4
.nv.constant0._Z15variance_kernelPKfS0_Pfii:
	.zero		928


//--------------------- .nv.constant0._Z11mean_kernelPKfPfii --------------------------
	.section	.nv.constant0._Z11mean_kernelPKfPfii,"a",@progbits
	.sectionflags	@""
	.align	4
.nv.constant0._Z11mean_kernelPKfPfii:
	.zero		920


//--------------------- SYMBOLS --------------------------

	.type		.nv.reservedSmem.offset0,@object
	.size		.nv.reservedSmem.offset0,0x4
	.type		.nv.reservedSmem.cap,@object
	.size		.nv.reservedSmem.cap,0x4
	.type		vprintf,@function
